// auto-generated by cutlass_sweep.gemm — config: {"arch": "sm_100", "cluster_m": 2, "cluster_n": 2, "dtype": "fp32", "dtype_b": "fp32", "layout": "nt", "stages": 0, "tile_k": 64, "tile_m": 128, "tile_n": 64}
#include "cutlass/cutlass.h"
#include "cutlass/gemm/collective/collective_builder.hpp"
#include "cutlass/gemm/device/gemm_universal_adapter.h"
#include "cutlass/gemm/kernel/gemm_universal.hpp"
#include "cutlass/epilogue/collective/collective_builder.hpp"

using ElemA = float;
using ElemB = float;
using ElemCD = float;
using Acc  = float;
using TileShape    = cute::Shape<cute::_128, cute::_64, cute::_64>;
using ClusterShape = cute::Shape<cute::_2, cute::_2, cute::_1>;

using CollectiveEpilogue = typename cutlass::epilogue::collective::CollectiveBuilder<
    cutlass::arch::Sm100, cutlass::arch::OpClassTensorOp,
    TileShape, ClusterShape,
    cutlass::epilogue::collective::EpilogueTileAuto,
    Acc, Acc,
    ElemCD, cutlass::layout::RowMajor, 128 / cutlass::sizeof_bits<ElemCD>::value,
    ElemCD, cutlass::layout::RowMajor, 128 / cutlass::sizeof_bits<ElemCD>::value,
    cutlass::epilogue::collective::EpilogueScheduleAuto
  >::CollectiveOp;

using CollectiveMainloop = typename cutlass::gemm::collective::CollectiveBuilder<
    cutlass::arch::Sm100, cutlass::arch::OpClassTensorOp,
    ElemA, cutlass::layout::RowMajor, 128 / cutlass::sizeof_bits<ElemA>::value,
    ElemB, cutlass::layout::ColumnMajor, 128 / cutlass::sizeof_bits<ElemB>::value,
    Acc,
    TileShape, ClusterShape,
    cutlass::gemm::collective::StageCountAutoCarveout<static_cast<int>(sizeof(typename CollectiveEpilogue::SharedStorage))>,
    cutlass::gemm::collective::KernelScheduleAuto
  >::CollectiveOp;

using GemmKernel = cutlass::gemm::kernel::GemmUniversal<
    cute::Shape<int,int,int,int>,
    CollectiveMainloop,
    CollectiveEpilogue
>;
using Gemm = cutlass::gemm::device::GemmUniversalAdapter<GemmKernel>;

// Force the device kernel symbol into the cubin without needing a host main.
auto* _anchor = &cutlass::device_kernel<GemmKernel>;


// ===== COMPILED SASS (sm_100a) =====

	.target	sm_100a

	.elftype	@"ET_EXEC"


//--------------------- .note.nv.tkinfo           --------------------------
	.section	.note.nv.tkinfo,"",@"SHT_NOTE"
	.sectionflags	@"SHF_NOTE_NV_TKINFO"
	.tkinfo
        /*0018*/ 	.word	0x00000002
        /*0030*/ 	.string	""
        /*0030*/ 	.string	"ptxas"
        /*0030*/ 	.string	"Cuda compilation tools, release 13.0, V13.0.88"
        /*0030*/ 	.string	"Build cuda_13.0.r13.0/compiler.36424714_0"
        /*0030*/ 	.string	"-arch sm_100a -m 64 "



//--------------------- .note.nv.cuinfo           --------------------------
	.section	.note.nv.cuinfo,"",@"SHT_NOTE"
	.sectionflags	@"SHF_NOTE_NV_CUINFO"
        /*0018*/ 	.short	0x0002
        /*001a*/ 	.short	0x0064
        /*001c*/ 	.short	0x0082
	.zero		2


//--------------------- .nv.info                  --------------------------
	.section	.nv.info,"",@"SHT_CUDA_INFO"
	.align	4


	//----- nvinfo : EIATTR_REGCOUNT
	.align		4
        /*0000*/ 	.byte	0x04, 0x2f
        /*0002*/ 	.short	(.L_19 - .L_18)
	.align		4
.L_18:
        /*0004*/ 	.word	index@(_ZN7cutlass13device_kernelINS_4gemm6kernel13GemmUniversalIN4cute5tupleIJiiiiEEENS1_10collective13CollectiveMmaINS1_35MainloopSm100TmaUmmaWarpSpecializedILi8ELi2ELi4ENS5_IJNS4_1CILi2EEESB_NSA_ILi1EEEEEEEENS5_IJNSA_ILi128EEENSA_ILi64EEESG_EEEfNS5_IJlSC_lEEEfSI_NS4_8TiledMMAINS4_8MMA_AtomIJNS4_23SM100_MMA_TF32_2x1SM_SSINS_10tfloat32_tESM_fLi128ELi64ELNS4_4UMMA5MajorE0ELSO_0ELNSN_7ScaleInE0ELSP_0EEEEEENS4_6LayoutINS5_IJSC_SC_SC_EEENS5_IJNSA_ILi0EEESU_SU_EEEEENS5_IJNS4_10UnderscoreESX_SX_EEEEENS4_28SM100_TMA_2SM_LOAD_MULTICASTENS4_14ComposedLayoutINS4_7SwizzleILi3ELi4ELi3EEENS4_18smem_ptr_flag_bitsILi32EEENSS_INS5_IJNSA_ILi8EEENSA_ILi32EEEEEENS5_IJS17_SC_EEEEEEEvNS4_8identityENS4_18SM100_TMA_2SM_LOADES1B_vS1C_EENS_8epilogue10collective18CollectiveEpilogueINS1F_23Sm100TmaWarpSpecializedILi3ELi2ELi16ELb1ELb0EEEJNS5_IJSG_SG_SG_EEENS5_IJNSS_ISG_SC_EENSS_INS5_IJNSA_ILi16EEESB_EEENS5_IJSC_S17_EEEEEEEEfSI_fSI_NS1F_6fusion15FusionCallbacksIS1J_NS1R_17LinearCombinationIffffLNS_15FloatRoundStyleE2EEES1K_S1Q_JEEENS4_5SM1004TMEM4LOAD26SM100_TMEM_LOAD_32dp32b16xENS4_13SM90_TMA_LOADENS11_INS12_ILi2ELi4ELi3EEES15_NSS_INS5_IJS16_S1M_EEENS5_IJS1M_SC_EEEEEEENS4_39AutoVectorizingCopyWithAssumedAlignmentILi128EEENS4_14SM90_TMA_STOREES26_S28_S28_EEEvvEEEEvNT_6ParamsE)
        /*0008*/ 	.word	0x0000005f


	//----- nvinfo : EIATTR_FRAME_SIZE
	.align		4
.L_19:
        /*000c*/ 	.byte	0x04, 0x11
        /*000e*/ 	.short	(.L_21 - .L_20)
	.align		4
.L_20:
        /*0010*/ 	.word	index@($__internal_2_$__cuda_sm10x_tcgen05_guardrail_trap_unallocated_columns_being_dealloced)
        /*0014*/ 	.word	0x00000000


	//----- nvinfo : EIATTR_FRAME_SIZE
	.align		4
.L_21:
        /*0018*/ 	.byte	0x04, 0x11
        /*001a*/ 	.short	(.L_23 - .L_22)
	.align		4
.L_22:
        /*001c*/ 	.word	index@($__internal_1_$__cuda_sm10x_tcgen05_guardrail_trap_phase_invalid_during_alloc)
        /*0020*/ 	.word	0x00000000


	//----- nvinfo : EIATTR_FRAME_SIZE
	.align		4
.L_23:
        /*0024*/ 	.byte	0x04, 0x11
        /*0026*/ 	.short	(.L_25 - .L_24)
	.align		4
.L_24:
        /*0028*/ 	.word	index@($__internal_0_$__cuda_sm10x_tcgen05_guardrail_trap_col_being_dealloced_not_returned_by_alloc)
        /*002c*/ 	.word	0x00000000


	//----- nvinfo : EIATTR_FRAME_SIZE
	.align		4
.L_25:
        /*0030*/ 	.byte	0x04, 0x11
        /*0032*/ 	.short	(.L_27 - .L_26)
	.align		4
.L_26:
        /*0034*/ 	.word	index@(_ZN7cutlass13device_kernelINS_4gemm6kernel13GemmUniversalIN4cute5tupleIJiiiiEEENS1_10collective13CollectiveMmaINS1_35MainloopSm100TmaUmmaWarpSpecializedILi8ELi2ELi4ENS5_IJNS4_1CILi2EEESB_NSA_ILi1EEEEEEEENS5_IJNSA_ILi128EEENSA_ILi64EEESG_EEEfNS5_IJlSC_lEEEfSI_NS4_8TiledMMAINS4_8MMA_AtomIJNS4_23SM100_MMA_TF32_2x1SM_SSINS_10tfloat32_tESM_fLi128ELi64ELNS4_4UMMA5MajorE0ELSO_0ELNSN_7ScaleInE0ELSP_0EEEEEENS4_6LayoutINS5_IJSC_SC_SC_EEENS5_IJNSA_ILi0EEESU_SU_EEEEENS5_IJNS4_10UnderscoreESX_SX_EEEEENS4_28SM100_TMA_2SM_LOAD_MULTICASTENS4_14ComposedLayoutINS4_7SwizzleILi3ELi4ELi3EEENS4_18smem_ptr_flag_bitsILi32EEENSS_INS5_IJNSA_ILi8EEENSA_ILi32EEEEEENS5_IJS17_SC_EEEEEEEvNS4_8identityENS4_18SM100_TMA_2SM_LOADES1B_vS1C_EENS_8epilogue10collective18CollectiveEpilogueINS1F_23Sm100TmaWarpSpecializedILi3ELi2ELi16ELb1ELb0EEEJNS5_IJSG_SG_SG_EEENS5_IJNSS_ISG_SC_EENSS_INS5_IJNSA_ILi16EEESB_EEENS5_IJSC_S17_EEEEEEEEfSI_fSI_NS1F_6fusion15FusionCallbacksIS1J_NS1R_17LinearCombinationIffffLNS_15FloatRoundStyleE2EEES1K_S1Q_JEEENS4_5SM1004TMEM4LOAD26SM100_TMEM_LOAD_32dp32b16xENS4_13SM90_TMA_LOADENS11_INS12_ILi2ELi4ELi3EEES15_NSS_INS5_IJS16_S1M_EEENS5_IJS1M_SC_EEEEEEENS4_39AutoVectorizingCopyWithAssumedAlignmentILi128EEENS4_14SM90_TMA_STOREES26_S28_S28_EEEvvEEEEvNT_6ParamsE)
        /*0038*/ 	.word	0x00000000


	//----- nvinfo : EIATTR_MIN_STACK_SIZE
	.align		4
.L_27:
        /*003c*/ 	.byte	0x04, 0x12
        /*003e*/ 	.short	(.L_29 - .L_28)
	.align		4
.L_28:
        /*0040*/ 	.word	index@(_ZN7cutlass13device_kernelINS_4gemm6kernel13GemmUniversalIN4cute5tupleIJiiiiEEENS1_10collective13CollectiveMmaINS1_35MainloopSm100TmaUmmaWarpSpecializedILi8ELi2ELi4ENS5_IJNS4_1CILi2EEESB_NSA_ILi1EEEEEEEENS5_IJNSA_ILi128EEENSA_ILi64EEESG_EEEfNS5_IJlSC_lEEEfSI_NS4_8TiledMMAINS4_8MMA_AtomIJNS4_23SM100_MMA_TF32_2x1SM_SSINS_10tfloat32_tESM_fLi128ELi64ELNS4_4UMMA5MajorE0ELSO_0ELNSN_7ScaleInE0ELSP_0EEEEEENS4_6LayoutINS5_IJSC_SC_SC_EEENS5_IJNSA_ILi0EEESU_SU_EEEEENS5_IJNS4_10UnderscoreESX_SX_EEEEENS4_28SM100_TMA_2SM_LOAD_MULTICASTENS4_14ComposedLayoutINS4_7SwizzleILi3ELi4ELi3EEENS4_18smem_ptr_flag_bitsILi32EEENSS_INS5_IJNSA_ILi8EEENSA_ILi32EEEEEENS5_IJS17_SC_EEEEEEEvNS4_8identityENS4_18SM100_TMA_2SM_LOADES1B_vS1C_EENS_8epilogue10collective18CollectiveEpilogueINS1F_23Sm100TmaWarpSpecializedILi3ELi2ELi16ELb1ELb0EEEJNS5_IJSG_SG_SG_EEENS5_IJNSS_ISG_SC_EENSS_INS5_IJNSA_ILi16EEESB_EEENS5_IJSC_S17_EEEEEEEEfSI_fSI_NS1F_6fusion15FusionCallbacksIS1J_NS1R_17LinearCombinationIffffLNS_15FloatRoundStyleE2EEES1K_S1Q_JEEENS4_5SM1004TMEM4LOAD26SM100_TMEM_LOAD_32dp32b16xENS4_13SM90_TMA_LOADENS11_INS12_ILi2ELi4ELi3EEES15_NSS_INS5_IJS16_S1M_EEENS5_IJS1M_SC_EEEEEEENS4_39AutoVectorizingCopyWithAssumedAlignmentILi128EEENS4_14SM90_TMA_STOREES26_S28_S28_EEEvvEEEEvNT_6ParamsE)
        /*0044*/ 	.word	0x00000000
.L_29:


//--------------------- .nv.compat                --------------------------
	.section	.nv.compat,"",@"SHT_CUDA_COMPAT_INFO"
	.align	4
        /*0000*/ 	.byte	0x02, 0x09, 0x01, 0x00, 0x02, 0x02, 0x02, 0x00, 0x02, 0x05, 0x05, 0x00, 0x03, 0x07, 0x01, 0x01
        /*0010*/ 	.byte	0x02, 0x03, 0x01, 0x00, 0x02, 0x06, 0x01, 0x00, 0x04, 0x0b, 0x08, 0x00, 0x09, 0x00, 0x00, 0x00
        /*0020*/ 	.byte	0x00, 0x00, 0x00, 0x00


//--------------------- .nv.info._ZN7cutlass13device_kernelINS_4gemm6kernel13GemmUniversalIN4cute5tupleIJiiiiEEENS1_10collective13CollectiveMmaINS1_35MainloopSm100TmaUmmaWarpSpecializedILi8ELi2ELi4ENS5_IJNS4_1CILi2EEESB_NSA_ILi1EEEEEEEENS5_IJNSA_ILi128EEENSA_ILi64EEESG_EEEfNS5_IJlSC_lEEEfSI_NS4_8TiledMMAINS4_8MMA_AtomIJNS4_23SM100_MMA_TF32_2x1SM_SSINS_10tfloat32_tESM_fLi128ELi64ELNS4_4UMMA5MajorE0ELSO_0ELNSN_7ScaleInE0ELSP_0EEEEEENS4_6LayoutINS5_IJSC_SC_SC_EEENS5_IJNSA_ILi0EEESU_SU_EEEEENS5_IJNS4_10UnderscoreESX_SX_EEEEENS4_28SM100_TMA_2SM_LOAD_MULTICASTENS4_14ComposedLayoutINS4_7SwizzleILi3ELi4ELi3EEENS4_18smem_ptr_flag_bitsILi32EEENSS_INS5_IJNSA_ILi8EEENSA_ILi32EEEEEENS5_IJS17_SC_EEEEEEEvNS4_8identityENS4_18SM100_TMA_2SM_LOADES1B_vS1C_EENS_8epilogue10collective18CollectiveEpilogueINS1F_23Sm100TmaWarpSpecializedILi3ELi2ELi16ELb1ELb0EEEJNS5_IJSG_SG_SG_EEENS5_IJNSS_ISG_SC_EENSS_INS5_IJNSA_ILi16EEESB_EEENS5_IJSC_S17_EEEEEEEEfSI_fSI_NS1F_6fusion15FusionCallbacksIS1J_NS1R_17LinearCombinationIffffLNS_15FloatRoundStyleE2EEES1K_S1Q_JEEENS4_5SM1004TMEM4LOAD26SM100_TMEM_LOAD_32dp32b16xENS4_13SM90_TMA_LOADENS11_INS12_ILi2ELi4ELi3EEES15_NSS_INS5_IJS16_S1M_EEENS5_IJS1M_SC_EEEEEEENS4_39AutoVectorizingCopyWithAssumedAlignmentILi128EEENS4_14SM90_TMA_STOREES26_S28_S28_EEEvvEEEEvNT_6ParamsE --------------------------
	.section	.nv.info._ZN7cutlass13device_kernelINS_4gemm6kernel13GemmUniversalIN4cute5tupleIJiiiiEEENS1_10collective13CollectiveMmaINS1_35MainloopSm100TmaUmmaWarpSpecializedILi8ELi2ELi4ENS5_IJNS4_1CILi2EEESB_NSA_ILi1EEEEEEEENS5_IJNSA_ILi128EEENSA_ILi64EEESG_EEEfNS5_IJlSC_lEEEfSI_NS4_8TiledMMAINS4_8MMA_AtomIJNS4_23SM100_MMA_TF32_2x1SM_SSINS_10tfloat32_tESM_fLi128ELi64ELNS4_4UMMA5MajorE0ELSO_0ELNSN_7ScaleInE0ELSP_0EEEEEENS4_6LayoutINS5_IJSC_SC_SC_EEENS5_IJNSA_ILi0EEESU_SU_EEEEENS5_IJNS4_10UnderscoreESX_SX_EEEEENS4_28SM100_TMA_2SM_LOAD_MULTICASTENS4_14ComposedLayoutINS4_7SwizzleILi3ELi4ELi3EEENS4_18smem_ptr_flag_bitsILi32EEENSS_INS5_IJNSA_ILi8EEENSA_ILi32EEEEEENS5_IJS17_SC_EEEEEEEvNS4_8identityENS4_18SM100_TMA_2SM_LOADES1B_vS1C_EENS_8epilogue10collective18CollectiveEpilogueINS1F_23Sm100TmaWarpSpecializedILi3ELi2ELi16ELb1ELb0EEEJNS5_IJSG_SG_SG_EEENS5_IJNSS_ISG_SC_EENSS_INS5_IJNSA_ILi16EEESB_EEENS5_IJSC_S17_EEEEEEEEfSI_fSI_NS1F_6fusion15FusionCallbacksIS1J_NS1R_17LinearCombinationIffffLNS_15FloatRoundStyleE2EEES1K_S1Q_JEEENS4_5SM1004TMEM4LOAD26SM100_TMEM_LOAD_32dp32b16xENS4_13SM90_TMA_LOADENS11_INS12_ILi2ELi4ELi3EEES15_NSS_INS5_IJS16_S1M_EEENS5_IJS1M_SC_EEEEEEENS4_39AutoVectorizingCopyWithAssumedAlignmentILi128EEENS4_14SM90_TMA_STOREES26_S28_S28_EEEvvEEEEvNT_6ParamsE,"",@"SHT_CUDA_INFO"
	.sectionflags	@""
	.align	4


	//----- nvinfo : EIATTR_CUDA_API_VERSION
	.align		4
        /*0000*/ 	.byte	0x04, 0x37
        /*0002*/ 	.short	(.L_31 - .L_30)
.L_30:
        /*0004*/ 	.word	0x00000082


	//----- nvinfo : EIATTR_KPARAM_INFO
	.align		4
.L_31:
        /*0008*/ 	.byte	0x04, 0x17
        /*000a*/ 	.short	(.L_33 - .L_32)
.L_32:
        /*000c*/ 	.word	0x00000000
        /*0010*/ 	.short	0x0000
        /*0012*/ 	.short	0x0000
        /*0014*/ 	.byte	0x00, 0xf0, 0x01, 0x20


	//----- nvinfo : EIATTR_AT_ENTRY_FRAGMENTS
	.align		4
.L_33:
        /*0018*/ 	.byte	0x04, 0x4f
        /*001a*/ 	.short	(.L_35 - .L_34)


	//   ....[0]....
.L_34:
        /*001c*/ 	.word	0x00000007


	//----- nvinfo : EIATTR_RESERVED_SMEM_USED
	.align		4
.L_35:
        /*0020*/ 	.byte	0x01, 0x41
	.zero		2


	//----- nvinfo : EIATTR_SPARSE_MMA_MASK
	.align		4
        /*0024*/ 	.byte	0x03, 0x50
        /*0026*/ 	.short	0x0000


	//----- nvinfo : EIATTR_TCGEN05_2CTA_USED
	.align		4
        /*0028*/ 	.byte	0x01, 0x52
	.zero		2


	//----- nvinfo : EIATTR_MAXREG_COUNT
	.align		4
        /*002c*/ 	.byte	0x03, 0x1b
        /*002e*/ 	.short	0x00ff


	//----- nvinfo : EIATTR_NUM_BARRIERS
	.align		4
        /*0030*/ 	.byte	0x02, 0x4c
        /*0032*/ 	.byte	0x07
	.zero		1


	//----- nvinfo : EIATTR_EXTERNS
	.align		4
        /*0034*/ 	.byte	0x04, 0x0f
        /*0036*/ 	.short	(.L_37 - .L_36)


	//   ....[0]....
	.align		4
.L_36:
        /*0038*/ 	.word	index@(__assertfail)


	//----- nvinfo : EIATTR_MERCURY_ISA_VERSION
	.align		4
.L_37:
        /*003c*/ 	.byte	0x03, 0x5f
        /*003e*/ 	.short	0x0101


	//----- nvinfo : EIATTR_INT_WARP_WIDE_INSTR_OFFSETS
	.align		4
        /*0040*/ 	.byte	0x04, 0x31
        /*0042*/ 	.short	(.L_39 - .L_38)


	//   ....[0]....
.L_38:
        /*0044*/ 	.word	0x00000dd0


	//   ....[1]....
        /*0048*/ 	.word	0x00000e70


	//   ....[2]....
        /*004c*/ 	.word	0x00004940


	//   ....[3]....
        /*0050*/ 	.word	0x00004960


	//   ....[4]....
        /*0054*/ 	.word	0x00004990


	//   ....[5]....
        /*0058*/ 	.word	0x00005530


	//   ....[6]....
        /*005c*/ 	.word	0x000055f0


	//   ....[7]....
        /*0060*/ 	.word	0x00005660


	//   ....[8]....
        /*0064*/ 	.word	0x000057a0


	//   ....[9]....
        /*0068*/ 	.word	0x000058a0


	//   ....[10]....
        /*006c*/ 	.word	0x000058d0


	//----- nvinfo : EIATTR_COOP_GROUP_MASK_REGIDS
	.align		4
.L_39:
        /*0070*/ 	.byte	0x04, 0x29
        /*0072*/ 	.short	(.L_41 - .L_40)


	//   ....[0]....
.L_40:
        /*0074*/ 	.word	0xffffffff


	//   ....[1]....
        /*0078*/ 	.word	0xffffffff


	//   ....[2]....
        /*007c*/ 	.word	0xffffffff


	//   ....[3]....
        /*0080*/ 	.word	0xffffffff


	//   ....[4]....
        /*0084*/ 	.word	0xffffffff


	//   ....[5]....
        /*0088*/ 	.word	0xffffffff


	//   ....[6]....
        /*008c*/ 	.word	0xffffffff


	//   ....[7]....
        /*0090*/ 	.word	0xffffffff


	//   ....[8]....
        /*0094*/ 	.word	0xffffffff


	//   ....[9]....
        /*0098*/ 	.word	0xffffffff


	//   ....[10]....
        /*009c*/ 	.word	0xffffffff


	//   ....[11]....
        /*00a0*/ 	.word	0xffffffff


	//   ....[12]....
        /*00a4*/ 	.word	0xffffffff


	//   ....[13]....
        /*00a8*/ 	.word	0xffffffff


	//----- nvinfo : EIATTR_COOP_GROUP_INSTR_OFFSETS
	.align		4
.L_41:
        /*00ac*/ 	.byte	0x04, 0x28
        /*00ae*/ 	.short	(.L_43 - .L_42)


	//   ....[0]....
.L_42:
        /*00b0*/ 	.word	0x000000b0


	//   ....[1]....
        /*00b4*/ 	.word	0x00000520


	//   ....[2]....
        /*00b8*/ 	.word	0x00000760


	//   ....[3]....
        /*00bc*/ 	.word	0x000008d0


	//   ....[4]....
        /*00c0*/ 	.word	0x000009c0


	//   ....[5]....
        /*00c4*/ 	.word	0x00000b20


	//   ....[6]....
        /*00c8*/ 	.word	0x00000cb0


	//   ....[7]....
        /*00cc*/ 	.word	0x00000ef0


	//   ....[8]....
        /*00d0*/ 	.word	0x00002460


	//   ....[9]....
        /*00d4*/ 	.word	0x00003560


	//   ....[10]....
        /*00d8*/ 	.word	0x00003a30


	//   ....[11]....
        /*00dc*/ 	.word	0x00003a60


	//   ....[12]....
        /*00e0*/ 	.word	0x00004840


	//   ....[13]....
        /*00e4*/ 	.word	0x00004a50


	//----- nvinfo : EIATTR_VRC_CTA_INIT_COUNT
	.align		4
.L_43:
        /*00e8*/ 	.byte	0x02, 0x4a
        /*00ea*/ 	.byte	0x80
	.zero		1


	//----- nvinfo : EIATTR_SYSCALL_OFFSETS
	.align		4
        /*00ec*/ 	.byte	0x04, 0x46
        /*00ee*/ 	.short	(.L_45 - .L_44)


	//   ....[0]....
.L_44:
        /*00f0*/ 	.word	0x000065f0


	//   ....[1]....
        /*00f4*/ 	.word	0x000066e0


	//   ....[2]....
        /*00f8*/ 	.word	0x00006f80


	//   ....[3]....
        /*00fc*/ 	.word	0x000077a0


	//----- nvinfo : EIATTR_MBARRIER_INSTR_OFFSETS
	.align		4
.L_45:
        /*0100*/ 	.byte	0x04, 0x39
        /*0102*/ 	.short	(.L_47 - .L_46)


	//   ....[0]....
.L_46:
        /*0104*/ 	.word	0x00000650
        /*0108*/ 	.word	0x000000ff
        /*010c*/ 	.word	0x00000000
        /*0110*/ 	.short	0x0100
        /*0112*/ 	.byte	0x04
	.zero		1


	//   ....[1]....
        /*0114*/ 	.word	0x00000660
        /*0118*/ 	.word	0x000000ff
        /*011c*/ 	.word	0x00000040
        /*0120*/ 	.short	0x0100
        /*0122*/ 	.byte	0x04
	.zero		1


	//   ....[2]....
        /*0124*/ 	.word	0x00000670
        /*0128*/ 	.word	0x000000ff
        /*012c*/ 	.word	0x00000008
        /*0130*/ 	.short	0x0100
        /*0132*/ 	.byte	0x04
	.zero		1


	//   ....[3]....
        /*0134*/ 	.word	0x00000680
        /*0138*/ 	.word	0x000000ff
        /*013c*/ 	.word	0x00000048
        /*0140*/ 	.short	0x0100
        /*0142*/ 	.byte	0x04
	.zero		1


	//   ....[4]....
        /*0144*/ 	.word	0x00000690
        /*0148*/ 	.word	0x000000ff
        /*014c*/ 	.word	0x00000010
        /*0150*/ 	.short	0x0100
        /*0152*/ 	.byte	0x04
	.zero		1


	//   ....[5]....
        /*0154*/ 	.word	0x000006a0
        /*0158*/ 	.word	0x000000ff
        /*015c*/ 	.word	0x00000050
        /*0160*/ 	.short	0x0100
        /*0162*/ 	.byte	0x04
	.zero		1


	//   ....[6]....
        /*0164*/ 	.word	0x000006b0
        /*0168*/ 	.word	0x000000ff
        /*016c*/ 	.word	0x00000018
        /*0170*/ 	.short	0x0100
        /*0172*/ 	.byte	0x04
	.zero		1


	//   ....[7]....
        /*0174*/ 	.word	0x000006c0
        /*0178*/ 	.word	0x000000ff
        /*017c*/ 	.word	0x00000058
        /*0180*/ 	.short	0x0100
        /*0182*/ 	.byte	0x04
	.zero		1


	//   ....[8]....
        /*0184*/ 	.word	0x000006d0
        /*0188*/ 	.word	0x000000ff
        /*018c*/ 	.word	0x00000020
        /*0190*/ 	.short	0x0100
        /*0192*/ 	.byte	0x04
	.zero		1


	//   ....[9]....
        /*0194*/ 	.word	0x000006e0
        /*0198*/ 	.word	0x000000ff
        /*019c*/ 	.word	0x00000060
        /*01a0*/ 	.short	0x0100
        /*01a2*/ 	.byte	0x04
	.zero		1


	//   ....[10]....
        /*01a4*/ 	.word	0x000006f0
        /*01a8*/ 	.word	0x000000ff
        /*01ac*/ 	.word	0x00000028
        /*01b0*/ 	.short	0x0100
        /*01b2*/ 	.byte	0x04
	.zero		1


	//   ....[11]....
        /*01b4*/ 	.word	0x00000700
        /*01b8*/ 	.word	0x000000ff
        /*01bc*/ 	.word	0x00000068
        /*01c0*/ 	.short	0x0100
        /*01c2*/ 	.byte	0x04
	.zero		1


	//   ....[12]....
        /*01c4*/ 	.word	0x00000710
        /*01c8*/ 	.word	0x000000ff
        /*01cc*/ 	.word	0x00000030
        /*01d0*/ 	.short	0x0100
        /*01d2*/ 	.byte	0x04
	.zero		1


	//   ....[13]....
        /*01d4*/ 	.word	0x00000720
        /*01d8*/ 	.word	0x000000ff
        /*01dc*/ 	.word	0x00000070
        /*01e0*/ 	.short	0x0100
        /*01e2*/ 	.byte	0x04
	.zero		1


	//   ....[14]....
        /*01e4*/ 	.word	0x00000730
        /*01e8*/ 	.word	0x000000ff
        /*01ec*/ 	.word	0x00000038
        /*01f0*/ 	.short	0x0100
        /*01f2*/ 	.byte	0x04
	.zero		1


	//   ....[15]....
        /*01f4*/ 	.word	0x00000740
        /*01f8*/ 	.word	0x000000ff
        /*01fc*/ 	.word	0x00000078
        /*0200*/ 	.short	0x0100
        /*0202*/ 	.byte	0x04
	.zero		1


	//   ....[16]....
        /*0204*/ 	.word	0x00000860
        /*0208*/ 	.word	0x000000ff
        /*020c*/ 	.word	0x00000080
        /*0210*/ 	.short	0x0100
        /*0212*/ 	.byte	0x04
	.zero		1


	//   ....[17]....
        /*0214*/ 	.word	0x00000870
        /*0218*/ 	.word	0x000000ff
        /*021c*/ 	.word	0x00000098
        /*0220*/ 	.short	0x0100
        /*0222*/ 	.byte	0x04
	.zero		1


	//   ....[18]....
        /*0224*/ 	.word	0x00000880
        /*0228*/ 	.word	0x000000ff
        /*022c*/ 	.word	0x00000088
        /*0230*/ 	.short	0x0100
        /*0232*/ 	.byte	0x04
	.zero		1


	//   ....[19]....
        /*0234*/ 	.word	0x00000890
        /*0238*/ 	.word	0x000000ff
        /*023c*/ 	.word	0x000000a0
        /*0240*/ 	.short	0x0100
        /*0242*/ 	.byte	0x04
	.zero		1


	//   ....[20]....
        /*0244*/ 	.word	0x000008a0
        /*0248*/ 	.word	0x000000ff
        /*024c*/ 	.word	0x00000090
        /*0250*/ 	.short	0x0100
        /*0252*/ 	.byte	0x04
	.zero		1


	//   ....[21]....
        /*0254*/ 	.word	0x000008b0
        /*0258*/ 	.word	0x000000ff
        /*025c*/ 	.word	0x000000a8
        /*0260*/ 	.short	0x0100
        /*0262*/ 	.byte	0x04
	.zero		1


	//   ....[22]....
        /*0264*/ 	.word	0x00000990
        /*0268*/ 	.word	0x000000ff
        /*026c*/ 	.word	0x000000b0
        /*0270*/ 	.short	0x0100
        /*0272*/ 	.byte	0x06
	.zero		1


	//   ....[23]....
        /*0274*/ 	.word	0x000009a0
        /*0278*/ 	.word	0x000000ff
        /*027c*/ 	.word	0x000000b8
        /*0280*/ 	.short	0x0100
        /*0282*/ 	.byte	0x06
	.zero		1


	//   ....[24]....
        /*0284*/ 	.word	0x00000ad0
        /*0288*/ 	.word	0x000000ff
        /*028c*/ 	.word	0x000000c0
        /*0290*/ 	.short	0x0100
        /*0292*/ 	.byte	0x06
	.zero		1


	//   ....[25]....
        /*0294*/ 	.word	0x00000ae0
        /*0298*/ 	.word	0x000000ff
        /*029c*/ 	.word	0x000000d0
        /*02a0*/ 	.short	0x0100
        /*02a2*/ 	.byte	0x06
	.zero		1


	//   ....[26]....
        /*02a4*/ 	.word	0x00000af0
        /*02a8*/ 	.word	0x000000ff
        /*02ac*/ 	.word	0x000000c8
        /*02b0*/ 	.short	0x0100
        /*02b2*/ 	.byte	0x06
	.zero		1


	//   ....[27]....
        /*02b4*/ 	.word	0x00000b00
        /*02b8*/ 	.word	0x000000ff
        /*02bc*/ 	.word	0x000000d8
        /*02c0*/ 	.short	0x0100
        /*02c2*/ 	.byte	0x06
	.zero		1


	//   ....[28]....
        /*02c4*/ 	.word	0x00000c20
        /*02c8*/ 	.word	0x000000ff
        /*02cc*/ 	.word	0x000000e0
        /*02d0*/ 	.short	0x0100
        /*02d2*/ 	.byte	0x04
	.zero		1


	//   ....[29]....
        /*02d4*/ 	.word	0x00000c30
        /*02d8*/ 	.word	0x000000ff
        /*02dc*/ 	.word	0x00000100
        /*02e0*/ 	.short	0x0100
        /*02e2*/ 	.byte	0x04
	.zero		1


	//   ....[30]....
        /*02e4*/ 	.word	0x00000c40
        /*02e8*/ 	.word	0x000000ff
        /*02ec*/ 	.word	0x000000e8
        /*02f0*/ 	.short	0x0100
        /*02f2*/ 	.byte	0x04
	.zero		1


	//   ....[31]....
        /*02f4*/ 	.word	0x00000c50
        /*02f8*/ 	.word	0x000000ff
        /*02fc*/ 	.word	0x00000108
        /*0300*/ 	.short	0x0100
        /*0302*/ 	.byte	0x04
	.zero		1


	//   ....[32]....
        /*0304*/ 	.word	0x00000c60
        /*0308*/ 	.word	0x000000ff
        /*030c*/ 	.word	0x000000f0
        /*0310*/ 	.short	0x0100
        /*0312*/ 	.byte	0x04
	.zero		1


	//   ....[33]....
        /*0314*/ 	.word	0x00000c70
        /*0318*/ 	.word	0x000000ff
        /*031c*/ 	.word	0x00000110
        /*0320*/ 	.short	0x0100
        /*0322*/ 	.byte	0x04
	.zero		1


	//   ....[34]....
        /*0324*/ 	.word	0x00000c80
        /*0328*/ 	.word	0x000000ff
        /*032c*/ 	.word	0x000000f8
        /*0330*/ 	.short	0x0100
        /*0332*/ 	.byte	0x04
	.zero		1


	//   ....[35]....
        /*0334*/ 	.word	0x00000c90
        /*0338*/ 	.word	0x000000ff
        /*033c*/ 	.word	0x00000118
        /*0340*/ 	.short	0x0100
        /*0342*/ 	.byte	0x04
	.zero		1


	//   ....[36]....
        /*0344*/ 	.word	0x00000d80
        /*0348*/ 	.word	0x000000ff
        /*034c*/ 	.word	0x00000120
        /*0350*/ 	.short	0x0100
        /*0352*/ 	.byte	0x04
	.zero		1


	//   ....[37]....
        /*0354*/ 	.word	0x00000d90
        /*0358*/ 	.word	0x000000ff
        /*035c*/ 	.word	0x00000130
        /*0360*/ 	.short	0x0100
        /*0362*/ 	.byte	0x04
	.zero		1


	//   ....[38]....
        /*0364*/ 	.word	0x00000da0
        /*0368*/ 	.word	0x000000ff
        /*036c*/ 	.word	0x00000128
        /*0370*/ 	.short	0x0100
        /*0372*/ 	.byte	0x04
	.zero		1


	//   ....[39]....
        /*0374*/ 	.word	0x00000db0
        /*0378*/ 	.word	0x000000ff
        /*037c*/ 	.word	0x00000138
        /*0380*/ 	.short	0x0100
        /*0382*/ 	.byte	0x04
	.zero		1


	//   ....[40]....
        /*0384*/ 	.word	0x00000eb0
        /*0388*/ 	.word	0x000000ff
        /*038c*/ 	.word	0x00000140
        /*0390*/ 	.short	0x0100
        /*0392*/ 	.byte	0x06
	.zero		1


	//   ....[41]....
        /*0394*/ 	.word	0x00001ab0
        /*0398*/ 	.word	0x00000003
        /*039c*/ 	.word	0x00000130
        /*03a0*/ 	.short	0x010a
        /*03a2*/ 	.byte	0xff
	.zero		1


	//   ....[42]....
        /*03a4*/ 	.word	0x00001ae0
        /*03a8*/ 	.word	0x00000003
        /*03ac*/ 	.word	0x00000120
        /*03b0*/ 	.short	0x0101
        /*03b2*/ 	.byte	0xff
	.zero		1


	//   ....[43]....
        /*03b4*/ 	.word	0x00001ba0
        /*03b8*/ 	.word	0x000000ff
        /*03bc*/ 	.word	0x00000040
        /*03c0*/ 	.short	0x010a
        /*03c2*/ 	.byte	0x04
	.zero		1


	//   ....[44]....
        /*03c4*/ 	.word	0x00001c70
        /*03c8*/ 	.word	0x000000ff
        /*03cc*/ 	.word	0x00000040
        /*03d0*/ 	.short	0x010a
        /*03d2*/ 	.byte	0x21
	.zero		1


	//   ....[45]....
        /*03d4*/ 	.word	0x00001e20
        /*03d8*/ 	.word	0x000000ff
        /*03dc*/ 	.word	0x00000040
        /*03e0*/ 	.short	0x010a
        /*03e2*/ 	.byte	0x05
	.zero		1


	//   ....[46]....
        /*03e4*/ 	.word	0x00002000
        /*03e8*/ 	.word	0x000000ff
        /*03ec*/ 	.word	0x000000b8
        /*03f0*/ 	.short	0x0101
        /*03f2*/ 	.byte	0x0e
	.zero		1


	//   ....[47]....
        /*03f4*/ 	.word	0x00002020
        /*03f8*/ 	.word	0x000000ff
        /*03fc*/ 	.word	0x00000040
        /*0400*/ 	.short	0x010a
        /*0402*/ 	.byte	0x04
	.zero		1


	//   ....[48]....
        /*0404*/ 	.word	0x000020a0
        /*0408*/ 	.word	0x000000ff
        /*040c*/ 	.word	0x00000040
        /*0410*/ 	.short	0x010a
        /*0412*/ 	.byte	0x07
	.zero		1


	//   ....[49]....
        /*0414*/ 	.word	0x000021e0
        /*0418*/ 	.word	0x000000ff
        /*041c*/ 	.word	0x00000040
        /*0420*/ 	.short	0x010a
        /*0422*/ 	.byte	0x04
	.zero		1


	//   ....[50]....
        /*0424*/ 	.word	0x00002490
        /*0428*/ 	.word	0x00000003
        /*042c*/ 	.word	0x000000c0
        /*0430*/ 	.short	0x010a
        /*0432*/ 	.byte	0xff
	.zero		1


	//   ....[51]....
        /*0434*/ 	.word	0x000025e0
        /*0438*/ 	.word	0x00000000
        /*043c*/ 	.word	0x00000000
        /*0440*/ 	.short	0x0101
        /*0442*/ 	.byte	0xff
	.zero		1


	//   ....[52]....
        /*0444*/ 	.word	0x00002ba0
        /*0448*/ 	.word	0x000000ff
        /*044c*/ 	.word	0x00000000
        /*0450*/ 	.short	0x010a
        /*0452*/ 	.byte	0x04
	.zero		1


	//   ....[53]....
        /*0454*/ 	.word	0x00002c30
        /*0458*/ 	.word	0x000000ff
        /*045c*/ 	.word	0x00000000
        /*0460*/ 	.short	0x010a
        /*0462*/ 	.byte	0x05
	.zero		1


	//   ....[54]....
        /*0464*/ 	.word	0x00002cc0
        /*0468*/ 	.word	0x000000ff
        /*046c*/ 	.word	0x00000000
        /*0470*/ 	.short	0x010a
        /*0472*/ 	.byte	0x05
	.zero		1


	//   ....[55]....
        /*0474*/ 	.word	0x00002d50
        /*0478*/ 	.word	0x000000ff
        /*047c*/ 	.word	0x00000000
        /*0480*/ 	.short	0x010a
        /*0482*/ 	.byte	0x05
	.zero		1


	//   ....[56]....
        /*0484*/ 	.word	0x00002de0
        /*0488*/ 	.word	0x000000ff
        /*048c*/ 	.word	0x00000000
        /*0490*/ 	.short	0x010a
        /*0492*/ 	.byte	0x05
	.zero		1


	//   ....[57]....
        /*0494*/ 	.word	0x00002e70
        /*0498*/ 	.word	0x000000ff
        /*049c*/ 	.word	0x00000000
        /*04a0*/ 	.short	0x010a
        /*04a2*/ 	.byte	0x05
	.zero		1


	//   ....[58]....
        /*04a4*/ 	.word	0x00002f00
        /*04a8*/ 	.word	0x000000ff
        /*04ac*/ 	.word	0x00000000
        /*04b0*/ 	.short	0x010a
        /*04b2*/ 	.byte	0x05
	.zero		1


	//   ....[59]....
        /*04b4*/ 	.word	0x00002fa0
        /*04b8*/ 	.word	0x00000000
        /*04bc*/ 	.word	0x00000000
        /*04c0*/ 	.short	0x010a
        /*04c2*/ 	.byte	0xff
	.zero		1


	//   ....[60]....
        /*04c4*/ 	.word	0x000030c0
        /*04c8*/ 	.word	0x00000000
        /*04cc*/ 	.word	0x00000120
        /*04d0*/ 	.short	0x010a
        /*04d2*/ 	.byte	0xff
	.zero		1


	//   ....[61]....
        /*04d4*/ 	.word	0x00003130
        /*04d8*/ 	.word	0x00000004
        /*04dc*/ 	.word	0x00000000
        /*04e0*/ 	.short	0x0101
        /*04e2*/ 	.byte	0xff
	.zero		1


	//   ....[62]....
        /*04e4*/ 	.word	0x00003150
        /*04e8*/ 	.word	0x000000ff
        /*04ec*/ 	.word	0x000000d0
        /*04f0*/ 	.short	0x010a
        /*04f2*/ 	.byte	0x04
	.zero		1


	//   ....[63]....
        /*04f4*/ 	.word	0x00003270
        /*04f8*/ 	.word	0x00000000
        /*04fc*/ 	.word	0x000000c0
        /*0500*/ 	.short	0x010a
        /*0502*/ 	.byte	0xff
	.zero		1


	//   ....[64]....
        /*0504*/ 	.word	0x00003370
        /*0508*/ 	.word	0x00000000
        /*050c*/ 	.word	0x00000000
        /*0510*/ 	.short	0x0101
        /*0512*/ 	.byte	0xff
	.zero		1


	//   ....[65]....
        /*0514*/ 	.word	0x00003400
        /*0518*/ 	.word	0x000000ff
        /*051c*/ 	.word	0x000000d0
        /*0520*/ 	.short	0x0106
        /*0522*/ 	.byte	0x04
	.zero		1


	//   ....[66]....
        /*0524*/ 	.word	0x00003420
        /*0528*/ 	.word	0x000000ff
        /*052c*/ 	.word	0x000000d0
        /*0530*/ 	.short	0x010a
        /*0532*/ 	.byte	0x04
	.zero		1


	//   ....[67]....
        /*0534*/ 	.word	0x000034b0
        /*0538*/ 	.word	0x000000ff
        /*053c*/ 	.word	0x000000d0
        /*0540*/ 	.short	0x0106
        /*0542*/ 	.byte	0x07
	.zero		1


	//   ....[68]....
        /*0544*/ 	.word	0x000034f0
        /*0548*/ 	.word	0x00000000
        /*054c*/ 	.word	0x000000d0
        /*0550*/ 	.short	0x010a
        /*0552*/ 	.byte	0xff
	.zero		1


	//   ....[69]....
        /*0554*/ 	.word	0x00003730
        /*0558*/ 	.word	0x000000ff
        /*055c*/ 	.word	0x00000008
        /*0560*/ 	.short	0x010a
        /*0562*/ 	.byte	0x05
	.zero		1


	//   ....[70]....
        /*0564*/ 	.word	0x00003750
        /*0568*/ 	.word	0x000000ff
        /*056c*/ 	.word	0x00000008
        /*0570*/ 	.short	0x010a
        /*0572*/ 	.byte	0x05
	.zero		1


	//   ....[71]....
        /*0574*/ 	.word	0x000038e0
        /*0578*/ 	.word	0x000000ff
        /*057c*/ 	.word	0x00000008
        /*0580*/ 	.short	0x010a
        /*0582*/ 	.byte	0x05
	.zero		1


	//   ....[72]....
        /*0584*/ 	.word	0x00003900
        /*0588*/ 	.word	0x000000ff
        /*058c*/ 	.word	0x00000008
        /*0590*/ 	.short	0x010a
        /*0592*/ 	.byte	0x05
	.zero		1


	//   ....[73]....
        /*0594*/ 	.word	0x000039c0
        /*0598*/ 	.word	0x000000ff
        /*059c*/ 	.word	0x00000000
        /*05a0*/ 	.short	0x0101
        /*05a2*/ 	.byte	0x04
	.zero		1


	//   ....[74]....
        /*05a4*/ 	.word	0x00003d80
        /*05a8*/ 	.word	0x00000000
        /*05ac*/ 	.word	0x000000c0
        /*05b0*/ 	.short	0x010a
        /*05b2*/ 	.byte	0xff
	.zero		1


	//   ....[75]....
        /*05b4*/ 	.word	0x00003e40
        /*05b8*/ 	.word	0x00000000
        /*05bc*/ 	.word	0x00000000
        /*05c0*/ 	.short	0x0101
        /*05c2*/ 	.byte	0xff
	.zero		1


	//   ....[76]....
        /*05c4*/ 	.word	0x00003f00
        /*05c8*/ 	.word	0x000000ff
        /*05cc*/ 	.word	0x00000000
        /*05d0*/ 	.short	0x010a
        /*05d2*/ 	.byte	0x04
	.zero		1


	//   ....[77]....
        /*05d4*/ 	.word	0x00003f10
        /*05d8*/ 	.word	0x000000ff
        /*05dc*/ 	.word	0x00000100
        /*05e0*/ 	.short	0x010a
        /*05e2*/ 	.byte	0x2e
	.zero		1


	//   ....[78]....
        /*05e4*/ 	.word	0x00003fc0
        /*05e8*/ 	.word	0x000000ff
        /*05ec*/ 	.word	0x00000000
        /*05f0*/ 	.short	0x010a
        /*05f2*/ 	.byte	0x07
	.zero		1


	//   ....[79]....
        /*05f4*/ 	.word	0x000040f0
        /*05f8*/ 	.word	0x000000ff
        /*05fc*/ 	.word	0x00000000
        /*0600*/ 	.short	0x010a
        /*0602*/ 	.byte	0x04
	.zero		1


	//   ....[80]....
        /*0604*/ 	.word	0x00004530
        /*0608*/ 	.word	0x000000ff
        /*060c*/ 	.word	0x00000000
        /*0610*/ 	.short	0x010a
        /*0612*/ 	.byte	0x04
	.zero		1


	//   ....[81]....
        /*0614*/ 	.word	0x000045c0
        /*0618*/ 	.word	0x000000ff
        /*061c*/ 	.word	0x00000000
        /*0620*/ 	.short	0x010a
        /*0622*/ 	.byte	0x05
	.zero		1


	//   ....[82]....
        /*0624*/ 	.word	0x00004650
        /*0628*/ 	.word	0x000000ff
        /*062c*/ 	.word	0x00000000
        /*0630*/ 	.short	0x010a
        /*0632*/ 	.byte	0x05
	.zero		1


	//   ....[83]....
        /*0634*/ 	.word	0x000046f0
        /*0638*/ 	.word	0x00000000
        /*063c*/ 	.word	0x00000000
        /*0640*/ 	.short	0x010a
        /*0642*/ 	.byte	0xff
	.zero		1


	//   ....[84]....
        /*0644*/ 	.word	0x00004730
        /*0648*/ 	.word	0x00000000
        /*064c*/ 	.word	0x00000000
        /*0650*/ 	.short	0x010a
        /*0652*/ 	.byte	0xff
	.zero		1


	//   ....[85]....
        /*0654*/ 	.word	0x000047a0
        /*0658*/ 	.word	0x000000ff
        /*065c*/ 	.word	0x00000000
        /*0660*/ 	.short	0x0101
        /*0662*/ 	.byte	0x04
	.zero		1


	//   ....[86]....
        /*0664*/ 	.word	0x000047e0
        /*0668*/ 	.word	0x000000ff
        /*066c*/ 	.word	0x00000140
        /*0670*/ 	.short	0x010a
        /*0672*/ 	.byte	0x29
	.zero		1


	//   ....[87]....
        /*0674*/ 	.word	0x00004830
        /*0678*/ 	.word	0x000000ff
        /*067c*/ 	.word	0x00000000
        /*0680*/ 	.short	0x0101
        /*0682*/ 	.byte	0x04
	.zero		1


	//   ....[88]....
        /*0684*/ 	.word	0x00004c90
        /*0688*/ 	.word	0x0000000c
        /*068c*/ 	.word	0x000000c0
        /*0690*/ 	.short	0x010a
        /*0692*/ 	.byte	0xff
	.zero		1


	//   ....[89]....
        /*0694*/ 	.word	0x00004e00
        /*0698*/ 	.word	0x00000000
        /*069c*/ 	.word	0x00000000
        /*06a0*/ 	.short	0x0101
        /*06a2*/ 	.byte	0xff
	.zero		1


	//   ....[90]....
        /*06a4*/ 	.word	0x00005280
        /*06a8*/ 	.word	0x000000ff
        /*06ac*/ 	.word	0x000000b8
        /*06b0*/ 	.short	0x010a
        /*06b2*/ 	.byte	0x1d
	.zero		1


	//   ....[91]....
        /*06b4*/ 	.word	0x00005440
        /*06b8*/ 	.word	0x000000ff
        /*06bc*/ 	.word	0x00000098
        /*06c0*/ 	.short	0x010a
        /*06c2*/ 	.byte	0x04
	.zero		1


	//   ....[92]....
        /*06c4*/ 	.word	0x00005680
        /*06c8*/ 	.word	0x000000ff
        /*06cc*/ 	.word	0x00000080
        /*06d0*/ 	.short	0x010b
        /*06d2*/ 	.byte	0x04
	.zero		1


	//   ....[93]....
        /*06d4*/ 	.word	0x00005690
        /*06d8*/ 	.word	0x000000ff
        /*06dc*/ 	.word	0x00000000
        /*06e0*/ 	.short	0x0101
        /*06e2*/ 	.byte	0x10
	.zero		1


	//   ....[94]....
        /*06e4*/ 	.word	0x000056a0
        /*06e8*/ 	.word	0x000000ff
        /*06ec*/ 	.word	0x00000098
        /*06f0*/ 	.short	0x010a
        /*06f2*/ 	.byte	0x05
	.zero		1


	//   ....[95]....
        /*06f4*/ 	.word	0x000058f0
        /*06f8*/ 	.word	0x000000ff
        /*06fc*/ 	.word	0x00000080
        /*0700*/ 	.short	0x010b
        /*0702*/ 	.byte	0x05
	.zero		1


	//   ....[96]....
        /*0704*/ 	.word	0x00005900
        /*0708*/ 	.word	0x000000ff
        /*070c*/ 	.word	0x00000000
        /*0710*/ 	.short	0x0101
        /*0712*/ 	.byte	0x04
	.zero		1


	//   ....[97]....
        /*0714*/ 	.word	0x000059c0
        /*0718*/ 	.word	0x000000ff
        /*071c*/ 	.word	0x00000000
        /*0720*/ 	.short	0x010a
        /*0722*/ 	.byte	0x04
	.zero		1


	//   ....[98]....
        /*0724*/ 	.word	0x00005a50
        /*0728*/ 	.word	0x000000ff
        /*072c*/ 	.word	0x00000000
        /*0730*/ 	.short	0x010a
        /*0732*/ 	.byte	0x05
	.zero		1


	//   ....[99]....
        /*0734*/ 	.word	0x00005af0
        /*0738*/ 	.word	0x00000000
        /*073c*/ 	.word	0x00000000
        /*0740*/ 	.short	0x010a
        /*0742*/ 	.byte	0xff
	.zero		1


	//   ....[100]....
        /*0744*/ 	.word	0x00005e80
        /*0748*/ 	.word	0x00000003
        /*074c*/ 	.word	0x000000c0
        /*0750*/ 	.short	0x010a
        /*0752*/ 	.byte	0xff
	.zero		1


	//   ....[101]....
        /*0754*/ 	.word	0x00006000
        /*0758*/ 	.word	0x00000000
        /*075c*/ 	.word	0x00000000
        /*0760*/ 	.short	0x0101
        /*0762*/ 	.byte	0xff
	.zero		1


	//   ....[102]....
        /*0764*/ 	.word	0x00006bd0
        /*0768*/ 	.word	0x00000000
        /*076c*/ 	.word	0x00000080
        /*0770*/ 	.short	0x010a
        /*0772*/ 	.byte	0xff
	.zero		1


	//   ....[103]....
        /*0774*/ 	.word	0x00006c40
        /*0778*/ 	.word	0x00000051
        /*077c*/ 	.word	0x000000e0
        /*0780*/ 	.short	0x010a
        /*0782*/ 	.byte	0xff
	.zero		1


	//   ....[104]....
        /*0784*/ 	.word	0x00006d30
        /*0788*/ 	.word	0x00000000
        /*078c*/ 	.word	0x00000080
        /*0790*/ 	.short	0x010a
        /*0792*/ 	.byte	0xff
	.zero		1


	//   ....[105]....
        /*0794*/ 	.word	0x00006e60
        /*0798*/ 	.word	0x00000051
        /*079c*/ 	.word	0x000000e0
        /*07a0*/ 	.short	0x010a
        /*07a2*/ 	.byte	0xff
	.zero		1


	//   ....[106]....
        /*07a4*/ 	.word	0x000074e0
        /*07a8*/ 	.word	0x00000000
        /*07ac*/ 	.word	0x00000000
        /*07b0*/ 	.short	0x0101
        /*07b2*/ 	.byte	0xff
	.zero		1


	//   ....[107]....
        /*07b4*/ 	.word	0x000074f0
        /*07b8*/ 	.word	0x00000002
        /*07bc*/ 	.word	0x00000080
        /*07c0*/ 	.short	0x010a
        /*07c2*/ 	.byte	0xff
	.zero		1


	//   ....[108]....
        /*07c4*/ 	.word	0x000075c0
        /*07c8*/ 	.word	0x00000002
        /*07cc*/ 	.word	0x00000080
        /*07d0*/ 	.short	0x010a
        /*07d2*/ 	.byte	0xff
	.zero		1


	//   ....[109]....
        /*07d4*/ 	.word	0x00007860
        /*07d8*/ 	.word	0x00000051
        /*07dc*/ 	.word	0x00000000
        /*07e0*/ 	.short	0x0101
        /*07e2*/ 	.byte	0xff
	.zero		1


	//   ....[110]....
        /*07e4*/ 	.word	0x00007dc0
        /*07e8*/ 	.word	0x00000002
        /*07ec*/ 	.word	0x00000000
        /*07f0*/ 	.short	0x0101
        /*07f2*/ 	.byte	0xff
	.zero		1


	//   ....[111]....
        /*07f4*/ 	.word	0x00008060
        /*07f8*/ 	.word	0x000000ff
        /*07fc*/ 	.word	0x00000000
        /*0800*/ 	.short	0x0101
        /*0802*/ 	.byte	0x04
	.zero		1


	//   ....[112]....
        /*0804*/ 	.word	0x00008080
        /*0808*/ 	.word	0x00000003
        /*080c*/ 	.word	0x00000130
        /*0810*/ 	.short	0x010a
        /*0812*/ 	.byte	0xff
	.zero		1


	//   ....[113]....
        /*0814*/ 	.word	0x000080e0
        /*0818*/ 	.word	0x00000000
        /*081c*/ 	.word	0x00000040
        /*0820*/ 	.short	0x010a
        /*0822*/ 	.byte	0xff
	.zero		1


	//   ....[114]....
        /*0824*/ 	.word	0x00008140
        /*0828*/ 	.word	0x00000000
        /*082c*/ 	.word	0x00000040
        /*0830*/ 	.short	0x010a
        /*0832*/ 	.byte	0xff
	.zero		1


	//   ....[115]....
        /*0834*/ 	.word	0x00008190
        /*0838*/ 	.word	0x00000003
        /*083c*/ 	.word	0x000000c0
        /*0840*/ 	.short	0x010a
        /*0842*/ 	.byte	0xff
	.zero		1


	//   ....[116]....
        /*0844*/ 	.word	0x000081f0
        /*0848*/ 	.word	0x00000000
        /*084c*/ 	.word	0x00000000
        /*0850*/ 	.short	0x010a
        /*0852*/ 	.byte	0xff
	.zero		1


	//   ....[117]....
        /*0854*/ 	.word	0x00008250
        /*0858*/ 	.word	0x00000000
        /*085c*/ 	.word	0x00000000
        /*0860*/ 	.short	0x010a
        /*0862*/ 	.byte	0xff
	.zero		1


	//   ....[118]....
        /*0864*/ 	.word	0x000082b0
        /*0868*/ 	.word	0x00000000
        /*086c*/ 	.word	0x00000000
        /*0870*/ 	.short	0x010a
        /*0872*/ 	.byte	0xff
	.zero		1


	//   ....[119]....
        /*0874*/ 	.word	0x00008310
        /*0878*/ 	.word	0x00000000
        /*087c*/ 	.word	0x00000000
        /*0880*/ 	.short	0x010a
        /*0882*/ 	.byte	0xff
	.zero		1


	//   ....[120]....
        /*0884*/ 	.word	0x00008370
        /*0888*/ 	.word	0x00000000
        /*088c*/ 	.word	0x00000000
        /*0890*/ 	.short	0x010a
        /*0892*/ 	.byte	0xff
	.zero		1


	//   ....[121]....
        /*0894*/ 	.word	0x000083d0
        /*0898*/ 	.word	0x00000000
        /*089c*/ 	.word	0x00000000
        /*08a0*/ 	.short	0x010a
        /*08a2*/ 	.byte	0xff
	.zero		1


	//   ....[122]....
        /*08a4*/ 	.word	0x00008430
        /*08a8*/ 	.word	0x00000000
        /*08ac*/ 	.word	0x00000000
        /*08b0*/ 	.short	0x010a
        /*08b2*/ 	.byte	0xff
	.zero		1


	//   ....[123]....
        /*08b4*/ 	.word	0x00008480
        /*08b8*/ 	.word	0x00000000
        /*08bc*/ 	.word	0x00000120
        /*08c0*/ 	.short	0x010a
        /*08c2*/ 	.byte	0xff
	.zero		1


	//   ....[124]....
        /*08c4*/ 	.word	0x000084e0
        /*08c8*/ 	.word	0x00000000
        /*08cc*/ 	.word	0x000000d0
        /*08d0*/ 	.short	0x010a
        /*08d2*/ 	.byte	0xff
	.zero		1


	//   ....[125]....
        /*08d4*/ 	.word	0x00008530
        /*08d8*/ 	.word	0x00000000
        /*08dc*/ 	.word	0x000000c0
        /*08e0*/ 	.short	0x010a
        /*08e2*/ 	.byte	0xff
	.zero		1


	//   ....[126]....
        /*08e4*/ 	.word	0x00008590
        /*08e8*/ 	.word	0x00000000
        /*08ec*/ 	.word	0x000000d0
        /*08f0*/ 	.short	0x010a
        /*08f2*/ 	.byte	0xff
	.zero		1


	//   ....[127]....
        /*08f4*/ 	.word	0x000085f0
        /*08f8*/ 	.word	0x00000005
        /*08fc*/ 	.word	0x00000008
        /*0900*/ 	.short	0x010a
        /*0902*/ 	.byte	0xff
	.zero		1


	//   ....[128]....
        /*0904*/ 	.word	0x000086e0
        /*0908*/ 	.word	0x00000003
        /*090c*/ 	.word	0x00000008
        /*0910*/ 	.short	0x010a
        /*0912*/ 	.byte	0xff
	.zero		1


	//   ....[129]....
        /*0914*/ 	.word	0x00008730
        /*0918*/ 	.word	0x00000000
        /*091c*/ 	.word	0x000000c0
        /*0920*/ 	.short	0x010a
        /*0922*/ 	.byte	0xff
	.zero		1


	//   ....[130]....
        /*0924*/ 	.word	0x00008790
        /*0928*/ 	.word	0x00000000
        /*092c*/ 	.word	0x00000100
        /*0930*/ 	.short	0x010a
        /*0932*/ 	.byte	0xff
	.zero		1


	//   ....[131]....
        /*0934*/ 	.word	0x000087f0
        /*0938*/ 	.word	0x00000000
        /*093c*/ 	.word	0x00000000
        /*0940*/ 	.short	0x010a
        /*0942*/ 	.byte	0xff
	.zero		1


	//   ....[132]....
        /*0944*/ 	.word	0x00008850
        /*0948*/ 	.word	0x00000000
        /*094c*/ 	.word	0x00000000
        /*0950*/ 	.short	0x010a
        /*0952*/ 	.byte	0xff
	.zero		1


	//   ....[133]....
        /*0954*/ 	.word	0x000088b0
        /*0958*/ 	.word	0x00000000
        /*095c*/ 	.word	0x00000000
        /*0960*/ 	.short	0x010a
        /*0962*/ 	.byte	0xff
	.zero		1


	//   ....[134]....
        /*0964*/ 	.word	0x00008910
        /*0968*/ 	.word	0x00000000
        /*096c*/ 	.word	0x00000000
        /*0970*/ 	.short	0x010a
        /*0972*/ 	.byte	0xff
	.zero		1


	//   ....[135]....
        /*0974*/ 	.word	0x00008970
        /*0978*/ 	.word	0x00000000
        /*097c*/ 	.word	0x00000140
        /*0980*/ 	.short	0x010a
        /*0982*/ 	.byte	0xff
	.zero		1


	//   ....[136]....
        /*0984*/ 	.word	0x000089c0
        /*0988*/ 	.word	0x0000000c
        /*098c*/ 	.word	0x000000c0
        /*0990*/ 	.short	0x010a
        /*0992*/ 	.byte	0xff
	.zero		1


	//   ....[137]....
        /*0994*/ 	.word	0x00008a20
        /*0998*/ 	.word	0x00000000
        /*099c*/ 	.word	0x000000b8
        /*09a0*/ 	.short	0x010a
        /*09a2*/ 	.byte	0xff
	.zero		1


	//   ....[138]....
        /*09a4*/ 	.word	0x00008a80
        /*09a8*/ 	.word	0x00000000
        /*09ac*/ 	.word	0x00000098
        /*09b0*/ 	.short	0x010a
        /*09b2*/ 	.byte	0xff
	.zero		1


	//   ....[139]....
        /*09b4*/ 	.word	0x00008ae0
        /*09b8*/ 	.word	0x00000009
        /*09bc*/ 	.word	0x00000098
        /*09c0*/ 	.short	0x010a
        /*09c2*/ 	.byte	0xff
	.zero		1


	//   ....[140]....
        /*09c4*/ 	.word	0x00008b40
        /*09c8*/ 	.word	0x00000000
        /*09cc*/ 	.word	0x00000000
        /*09d0*/ 	.short	0x010a
        /*09d2*/ 	.byte	0xff
	.zero		1


	//   ....[141]....
        /*09d4*/ 	.word	0x00008ba0
        /*09d8*/ 	.word	0x00000000
        /*09dc*/ 	.word	0x00000000
        /*09e0*/ 	.short	0x010a
        /*09e2*/ 	.byte	0xff
	.zero		1


	//   ....[142]....
        /*09e4*/ 	.word	0x00008bf0
        /*09e8*/ 	.word	0x00000003
        /*09ec*/ 	.word	0x000000c0
        /*09f0*/ 	.short	0x010a
        /*09f2*/ 	.byte	0xff
	.zero		1


	//   ....[143]....
        /*09f4*/ 	.word	0x00008c40
        /*09f8*/ 	.word	0x00000000
        /*09fc*/ 	.word	0x00000080
        /*0a00*/ 	.short	0x010a
        /*0a02*/ 	.byte	0xff
	.zero		1


	//   ....[144]....
        /*0a04*/ 	.word	0x00008c90
        /*0a08*/ 	.word	0x00000051
        /*0a0c*/ 	.word	0x000000e0
        /*0a10*/ 	.short	0x010a
        /*0a12*/ 	.byte	0xff
	.zero		1


	//   ....[145]....
        /*0a14*/ 	.word	0x00008ce0
        /*0a18*/ 	.word	0x00000002
        /*0a1c*/ 	.word	0x00000080
        /*0a20*/ 	.short	0x010a
        /*0a22*/ 	.byte	0xff
	.zero		1


	//----- nvinfo : EIATTR_NUM_MBARRIERS
	.align		4
.L_47:
        /*0a24*/ 	.byte	0x03, 0x38
        /*0a26*/ 	.short	0x0029


	//----- nvinfo : EIATTR_EXIT_INSTR_OFFSETS
	.align		4
        /*0a28*/ 	.byte	0x04, 0x1c
        /*0a2a*/ 	.short	(.L_49 - .L_48)


	//   ....[0]....
.L_48:
        /*0a2c*/ 	.word	0x00002fd0


	//   ....[1]....
        /*0a30*/ 	.word	0x000034c0


	//   ....[2]....
        /*0a34*/ 	.word	0x00003520


	//   ....[3]....
        /*0a38*/ 	.word	0x00004a60


	//   ....[4]....
        /*0a3c*/ 	.word	0x00005b20


	//   ....[5]....
        /*0a40*/ 	.word	0x00005b60


	//   ....[6]....
        /*0a44*/ 	.word	0x00007f50


	//   ....[7]....
        /*0a48*/ 	.word	0x00007fd0


	//   ....[8]....
        /*0a4c*/ 	.word	0x00008000


	//   ....[9]....
        /*0a50*/ 	.word	0x00008070


	//----- nvinfo : EIATTR_MAX_THREADS
	.align		4
.L_49:
        /*0a54*/ 	.byte	0x04, 0x05
        /*0a56*/ 	.short	(.L_51 - .L_50)
.L_50:
        /*0a58*/ 	.word	0x00000100
        /*0a5c*/ 	.word	0x00000001
        /*0a60*/ 	.word	0x00000001


	//----- nvinfo : EIATTR_CRS_STACK_SIZE
	.align		4
.L_51:
        /*0a64*/ 	.byte	0x04, 0x1e
        /*0a66*/ 	.short	(.L_53 - .L_52)
.L_52:
        /*0a68*/ 	.word	0x00000000


	//----- nvinfo : EIATTR_CBANK_PARAM_SIZE
	.align		4
.L_53:
        /*0a6c*/ 	.byte	0x03, 0x19
        /*0a6e*/ 	.short	0x0800


	//----- nvinfo : EIATTR_PARAM_CBANK
	.align		4
        /*0a70*/ 	.byte	0x04, 0x0a
        /*0a72*/ 	.short	(.L_55 - .L_54)
	.align		4
.L_54:
        /*0a74*/ 	.word	index@(.nv.constant0._ZN7cutlass13device_kernelINS_4gemm6kernel13GemmUniversalIN4cute5tupleIJiiiiEEENS1_10collective13CollectiveMmaINS1_35MainloopSm100TmaUmmaWarpSpecializedILi8ELi2ELi4ENS5_IJNS4_1CILi2EEESB_NSA_ILi1EEEEEEEENS5_IJNSA_ILi128EEENSA_ILi64EEESG_EEEfNS5_IJlSC_lEEEfSI_NS4_8TiledMMAINS4_8MMA_AtomIJNS4_23SM100_MMA_TF32_2x1SM_SSINS_10tfloat32_tESM_fLi128ELi64ELNS4_4UMMA5MajorE0ELSO_0ELNSN_7ScaleInE0ELSP_0EEEEEENS4_6LayoutINS5_IJSC_SC_SC_EEENS5_IJNSA_ILi0EEESU_SU_EEEEENS5_IJNS4_10UnderscoreESX_SX_EEEEENS4_28SM100_TMA_2SM_LOAD_MULTICASTENS4_14ComposedLayoutINS4_7SwizzleILi3ELi4ELi3EEENS4_18smem_ptr_flag_bitsILi32EEENSS_INS5_IJNSA_ILi8EEENSA_ILi32EEEEEENS5_IJS17_SC_EEEEEEEvNS4_8identityENS4_18SM100_TMA_2SM_LOADES1B_vS1C_EENS_8epilogue10collective18CollectiveEpilogueINS1F_23Sm100TmaWarpSpecializedILi3ELi2ELi16ELb1ELb0EEEJNS5_IJSG_SG_SG_EEENS5_IJNSS_ISG_SC_EENSS_INS5_IJNSA_ILi16EEESB_EEENS5_IJSC_S17_EEEEEEEEfSI_fSI_NS1F_6fusion15FusionCallbacksIS1J_NS1R_17LinearCombinationIffffLNS_15FloatRoundStyleE2EEES1K_S1Q_JEEENS4_5SM1004TMEM4LOAD26SM100_TMEM_LOAD_32dp32b16xENS4_13SM90_TMA_LOADENS11_INS12_ILi2ELi4ELi3EEES15_NSS_INS5_IJS16_S1M_EEENS5_IJS1M_SC_EEEEEEENS4_39AutoVectorizingCopyWithAssumedAlignmentILi128EEENS4_14SM90_TMA_STOREES26_S28_S28_EEEvvEEEEvNT_6ParamsE)
        /*0a78*/ 	.short	0x0380
        /*0a7a*/ 	.short	0x0800


	//----- nvinfo : EIATTR_SW_WAR
	.align		4
.L_55:
        /*0a7c*/ 	.byte	0x04, 0x36
        /*0a7e*/ 	.short	(.L_57 - .L_56)
.L_56:
        /*0a80*/ 	.word	0x00000008
.L_57:


//--------------------- .nv.callgraph             --------------------------
	.section	.nv.callgraph,"",@"SHT_CUDA_CALLGRAPH"
	.align	4
	.sectionentsize	8
	.align		4
        /*0000*/ 	.word	0x00000000
	.align		4
        /*0004*/ 	.word	0xffffffff
	.align		4
        /*0008*/ 	.word	index@(_ZN7cutlass13device_kernelINS_4gemm6kernel13GemmUniversalIN4cute5tupleIJiiiiEEENS1_10collective13CollectiveMmaINS1_35MainloopSm100TmaUmmaWarpSpecializedILi8ELi2ELi4ENS5_IJNS4_1CILi2EEESB_NSA_ILi1EEEEEEEENS5_IJNSA_ILi128EEENSA_ILi64EEESG_EEEfNS5_IJlSC_lEEEfSI_NS4_8TiledMMAINS4_8MMA_AtomIJNS4_23SM100_MMA_TF32_2x1SM_SSINS_10tfloat32_tESM_fLi128ELi64ELNS4_4UMMA5MajorE0ELSO_0ELNSN_7ScaleInE0ELSP_0EEEEEENS4_6LayoutINS5_IJSC_SC_SC_EEENS5_IJNSA_ILi0EEESU_SU_EEEEENS5_IJNS4_10UnderscoreESX_SX_EEEEENS4_28SM100_TMA_2SM_LOAD_MULTICASTENS4_14ComposedLayoutINS4_7SwizzleILi3ELi4ELi3EEENS4_18smem_ptr_flag_bitsILi32EEENSS_INS5_IJNSA_ILi8EEENSA_ILi32EEEEEENS5_IJS17_SC_EEEEEEEvNS4_8identityENS4_18SM100_TMA_2SM_LOADES1B_vS1C_EENS_8epilogue10collective18CollectiveEpilogueINS1F_23Sm100TmaWarpSpecializedILi3ELi2ELi16ELb1ELb0EEEJNS5_IJSG_SG_SG_EEENS5_IJNSS_ISG_SC_EENSS_INS5_IJNSA_ILi16EEESB_EEENS5_IJSC_S17_EEEEEEEEfSI_fSI_NS1F_6fusion15FusionCallbacksIS1J_NS1R_17LinearCombinationIffffLNS_15FloatRoundStyleE2EEES1K_S1Q_JEEENS4_5SM1004TMEM4LOAD26SM100_TMEM_LOAD_32dp32b16xENS4_13SM90_TMA_LOADENS11_INS12_ILi2ELi4ELi3EEES15_NSS_INS5_IJS16_S1M_EEENS5_IJS1M_SC_EEEEEEENS4_39AutoVectorizingCopyWithAssumedAlignmentILi128EEENS4_14SM90_TMA_STOREES26_S28_S28_EEEvvEEEEvNT_6ParamsE)
	.align		4
        /*000c*/ 	.word	index@(__assertfail)
	.align		4
        /*0010*/ 	.word	0x00000000
	.align		4
        /*0014*/ 	.word	0xfffffffe
	.align		4
        /*0018*/ 	.word	0x00000000
	.align		4
        /*001c*/ 	.word	0xfffffffd
	.align		4
        /*0020*/ 	.word	0x00000000
	.align		4
        /*0024*/ 	.word	0xfffffffc


//--------------------- .nv.constant4             --------------------------
	.section	.nv.constant4,"a",@progbits
	.align	8
	.align		8
.nv.constant4:
        /*0000*/ 	.dword	__assertfail
	.align		8
        /*0008*/ 	.dword	__unnamed_1
	.align		8
        /*0010*/ 	.dword	__unnamed_2
	.align		8
        /*0018*/ 	.dword	_ZN40_INTERNAL_54508252_4_k_cu_d0d94cf3_267334cuda3std3__45__cpo5beginE
	.align		8
        /*0020*/ 	.dword	_ZN40_INTERNAL_54508252_4_k_cu_d0d94cf3_267334cuda3std3__45__cpo3endE
	.align		8
        /*0028*/ 	.dword	_ZN40_INTERNAL_54508252_4_k_cu_d0d94cf3_267334cuda3std3__45__cpo6cbeginE
	.align		8
        /*0030*/ 	.dword	_ZN40_INTERNAL_54508252_4_k_cu_d0d94cf3_267334cuda3std3__45__cpo4cendE
	.align		8
        /*0038*/ 	.dword	_ZN40_INTERNAL_54508252_4_k_cu_d0d94cf3_267334cuda3std3__442_GLOBAL__N__54508252_4_k_cu_d0d94cf3_267336ignoreE
	.align		8
        /*0040*/ 	.dword	_ZN40_INTERNAL_54508252_4_k_cu_d0d94cf3_267334cuda3std3__419piecewise_constructE
	.align		8
        /*0048*/ 	.dword	_ZN40_INTERNAL_54508252_4_k_cu_d0d94cf3_267334cuda3std3__48in_placeE
	.align		8
        /*0050*/ 	.dword	_ZN40_INTERNAL_54508252_4_k_cu_d0d94cf3_267334cuda3std6ranges3__45__cpo4swapE
	.align		8
        /*0058*/ 	.dword	_ZN40_INTERNAL_54508252_4_k_cu_d0d94cf3_267334cuda3std6ranges3__45__cpo9iter_moveE
	.align		8
        /*0060*/ 	.dword	_ZN40_INTERNAL_54508252_4_k_cu_d0d94cf3_267334cute7productE
	.align		8
        /*0068*/ 	.dword	_ZN40_INTERNAL_54508252_4_k_cu_d0d94cf3_267334cute1_E
	.align		8
        /*0070*/ 	.dword	$str$25
	.align		8
        /*0078*/ 	.dword	$str$26
	.align		8
        /*0080*/ 	.dword	$str$27
	.align		8
        /*0088*/ 	.dword	$str$28


//--------------------- .text._ZN7cutlass13device_kernelINS_4gemm6kernel13GemmUniversalIN4cute5tupleIJiiiiEEENS1_10collective13CollectiveMmaINS1_35MainloopSm100TmaUmmaWarpSpecializedILi8ELi2ELi4ENS5_IJNS4_1CILi2EEESB_NSA_ILi1EEEEEEEENS5_IJNSA_ILi128EEENSA_ILi64EEESG_EEEfNS5_IJlSC_lEEEfSI_NS4_8TiledMMAINS4_8MMA_AtomIJNS4_23SM100_MMA_TF32_2x1SM_SSINS_10tfloat32_tESM_fLi128ELi64ELNS4_4UMMA5MajorE0ELSO_0ELNSN_7ScaleInE0ELSP_0EEEEEENS4_6LayoutINS5_IJSC_SC_SC_EEENS5_IJNSA_ILi0EEESU_SU_EEEEENS5_IJNS4_10UnderscoreESX_SX_EEEEENS4_28SM100_TMA_2SM_LOAD_MULTICASTENS4_14ComposedLayoutINS4_7SwizzleILi3ELi4ELi3EEENS4_18smem_ptr_flag_bitsILi32EEENSS_INS5_IJNSA_ILi8EEENSA_ILi32EEEEEENS5_IJS17_SC_EEEEEEEvNS4_8identityENS4_18SM100_TMA_2SM_LOADES1B_vS1C_EENS_8epilogue10collective18CollectiveEpilogueINS1F_23Sm100TmaWarpSpecializedILi3ELi2ELi16ELb1ELb0EEEJNS5_IJSG_SG_SG_EEENS5_IJNSS_ISG_SC_EENSS_INS5_IJNSA_ILi16EEESB_EEENS5_IJSC_S17_EEEEEEEEfSI_fSI_NS1F_6fusion15FusionCallbacksIS1J_NS1R_17LinearCombinationIffffLNS_15FloatRoundStyleE2EEES1K_S1Q_JEEENS4_5SM1004TMEM4LOAD26SM100_TMEM_LOAD_32dp32b16xENS4_13SM90_TMA_LOADENS11_INS12_ILi2ELi4ELi3EEES15_NSS_INS5_IJS16_S1M_EEENS5_IJS1M_SC_EEEEEEENS4_39AutoVectorizingCopyWithAssumedAlignmentILi128EEENS4_14SM90_TMA_STOREES26_S28_S28_EEEvvEEEEvNT_6ParamsE --------------------------
	.section	.text._ZN7cutlass13device_kernelINS_4gemm6kernel13GemmUniversalIN4cute5tupleIJiiiiEEENS1_10collective13CollectiveMmaINS1_35MainloopSm100TmaUmmaWarpSpecializedILi8ELi2ELi4ENS5_IJNS4_1CILi2EEESB_NSA_ILi1EEEEEEEENS5_IJNSA_ILi128EEENSA_ILi64EEESG_EEEfNS5_IJlSC_lEEEfSI_NS4_8TiledMMAINS4_8MMA_AtomIJNS4_23SM100_MMA_TF32_2x1SM_SSINS_10tfloat32_tESM_fLi128ELi64ELNS4_4UMMA5MajorE0ELSO_0ELNSN_7ScaleInE0ELSP_0EEEEEENS4_6LayoutINS5_IJSC_SC_SC_EEENS5_IJNSA_ILi0EEESU_SU_EEEEENS5_IJNS4_10UnderscoreESX_SX_EEEEENS4_28SM100_TMA_2SM_LOAD_MULTICASTENS4_14ComposedLayoutINS4_7SwizzleILi3ELi4ELi3EEENS4_18smem_ptr_flag_bitsILi32EEENSS_INS5_IJNSA_ILi8EEENSA_ILi32EEEEEENS5_IJS17_SC_EEEEEEEvNS4_8identityENS4_18SM100_TMA_2SM_LOADES1B_vS1C_EENS_8epilogue10collective18CollectiveEpilogueINS1F_23Sm100TmaWarpSpecializedILi3ELi2ELi16ELb1ELb0EEEJNS5_IJSG_SG_SG_EEENS5_IJNSS_ISG_SC_EENSS_INS5_IJNSA_ILi16EEESB_EEENS5_IJSC_S17_EEEEEEEEfSI_fSI_NS1F_6fusion15FusionCallbacksIS1J_NS1R_17LinearCombinationIffffLNS_15FloatRoundStyleE2EEES1K_S1Q_JEEENS4_5SM1004TMEM4LOAD26SM100_TMEM_LOAD_32dp32b16xENS4_13SM90_TMA_LOADENS11_INS12_ILi2ELi4ELi3EEES15_NSS_INS5_IJS16_S1M_EEENS5_IJS1M_SC_EEEEEEENS4_39AutoVectorizingCopyWithAssumedAlignmentILi128EEENS4_14SM90_TMA_STOREES26_S28_S28_EEEvvEEEEvNT_6ParamsE,"ax",@progbits
	.align	128
.text._ZN7cutlass13device_kernelINS_4gemm6kernel13GemmUniversalIN4cute5tupleIJiiiiEEENS1_10collective13CollectiveMmaINS1_35MainloopSm100TmaUmmaWarpSpecializedILi8ELi2ELi4ENS5_IJNS4_1CILi2EEESB_NSA_ILi1EEEEEEEENS5_IJNSA_ILi128EEENSA_ILi64EEESG_EEEfNS5_IJlSC_lEEEfSI_NS4_8TiledMMAINS4_8MMA_AtomIJNS4_23SM100_MMA_TF32_2x1SM_SSINS_10tfloat32_tESM_fLi128ELi64ELNS4_4UMMA5MajorE0ELSO_0ELNSN_7ScaleInE0ELSP_0EEEEEENS4_6LayoutINS5_IJSC_SC_SC_EEENS5_IJNSA_ILi0EEESU_SU_EEEEENS5_IJNS4_10UnderscoreESX_SX_EEEEENS4_28SM100_TMA_2SM_LOAD_MULTICASTENS4_14ComposedLayoutINS4_7SwizzleILi3ELi4ELi3EEENS4_18smem_ptr_flag_bitsILi32EEENSS_INS5_IJNSA_ILi8EEENSA_ILi32EEEEEENS5_IJS17_SC_EEEEEEEvNS4_8identityENS4_18SM100_TMA_2SM_LOADES1B_vS1C_EENS_8epilogue10collective18CollectiveEpilogueINS1F_23Sm100TmaWarpSpecializedILi3ELi2ELi16ELb1ELb0EEEJNS5_IJSG_SG_SG_EEENS5_IJNSS_ISG_SC_EENSS_INS5_IJNSA_ILi16EEESB_EEENS5_IJSC_S17_EEEEEEEEfSI_fSI_NS1F_6fusion15FusionCallbacksIS1J_NS1R_17LinearCombinationIffffLNS_15FloatRoundStyleE2EEES1K_S1Q_JEEENS4_5SM1004TMEM4LOAD26SM100_TMEM_LOAD_32dp32b16xENS4_13SM90_TMA_LOADENS11_INS12_ILi2ELi4ELi3EEES15_NSS_INS5_IJS16_S1M_EEENS5_IJS1M_SC_EEEEEEENS4_39AutoVectorizingCopyWithAssumedAlignmentILi128EEENS4_14SM90_TMA_STOREES26_S28_S28_EEEvvEEEEvNT_6ParamsE:
        .type           _ZN7cutlass13device_kernelINS_4gemm6kernel13GemmUniversalIN4cute5tupleIJiiiiEEENS1_10collective13CollectiveMmaINS1_35MainloopSm100TmaUmmaWarpSpecializedILi8ELi2ELi4ENS5_IJNS4_1CILi2EEESB_NSA_ILi1EEEEEEEENS5_IJNSA_ILi128EEENSA_ILi64EEESG_EEEfNS5_IJlSC_lEEEfSI_NS4_8TiledMMAINS4_8MMA_AtomIJNS4_23SM100_MMA_TF32_2x1SM_SSINS_10tfloat32_tESM_fLi128ELi64ELNS4_4UMMA5MajorE0ELSO_0ELNSN_7ScaleInE0ELSP_0EEEEEENS4_6LayoutINS5_IJSC_SC_SC_EEENS5_IJNSA_ILi0EEESU_SU_EEEEENS5_IJNS4_10UnderscoreESX_SX_EEEEENS4_28SM100_TMA_2SM_LOAD_MULTICASTENS4_14ComposedLayoutINS4_7SwizzleILi3ELi4ELi3EEENS4_18smem_ptr_flag_bitsILi32EEENSS_INS5_IJNSA_ILi8EEENSA_ILi32EEEEEENS5_IJS17_SC_EEEEEEEvNS4_8identityENS4_18SM100_TMA_2SM_LOADES1B_vS1C_EENS_8epilogue10collective18CollectiveEpilogueINS1F_23Sm100TmaWarpSpecializedILi3ELi2ELi16ELb1ELb0EEEJNS5_IJSG_SG_SG_EEENS5_IJNSS_ISG_SC_EENSS_INS5_IJNSA_ILi16EEESB_EEENS5_IJSC_S17_EEEEEEEEfSI_fSI_NS1F_6fusion15FusionCallbacksIS1J_NS1R_17LinearCombinationIffffLNS_15FloatRoundStyleE2EEES1K_S1Q_JEEENS4_5SM1004TMEM4LOAD26SM100_TMEM_LOAD_32dp32b16xENS4_13SM90_TMA_LOADENS11_INS12_ILi2ELi4ELi3EEES15_NSS_INS5_IJS16_S1M_EEENS5_IJS1M_SC_EEEEEEENS4_39AutoVectorizingCopyWithAssumedAlignmentILi128EEENS4_14SM90_TMA_STOREES26_S28_S28_EEEvvEEEEvNT_6ParamsE,@function
        .size           _ZN7cutlass13device_kernelINS_4gemm6kernel13GemmUniversalIN4cute5tupleIJiiiiEEENS1_10collective13CollectiveMmaINS1_35MainloopSm100TmaUmmaWarpSpecializedILi8ELi2ELi4ENS5_IJNS4_1CILi2EEESB_NSA_ILi1EEEEEEEENS5_IJNSA_ILi128EEENSA_ILi64EEESG_EEEfNS5_IJlSC_lEEEfSI_NS4_8TiledMMAINS4_8MMA_AtomIJNS4_23SM100_MMA_TF32_2x1SM_SSINS_10tfloat32_tESM_fLi128ELi64ELNS4_4UMMA5MajorE0ELSO_0ELNSN_7ScaleInE0ELSP_0EEEEEENS4_6LayoutINS5_IJSC_SC_SC_EEENS5_IJNSA_ILi0EEESU_SU_EEEEENS5_IJNS4_10UnderscoreESX_SX_EEEEENS4_28SM100_TMA_2SM_LOAD_MULTICASTENS4_14ComposedLayoutINS4_7SwizzleILi3ELi4ELi3EEENS4_18smem_ptr_flag_bitsILi32EEENSS_INS5_IJNSA_ILi8EEENSA_ILi32EEEEEENS5_IJS17_SC_EEEEEEEvNS4_8identityENS4_18SM100_TMA_2SM_LOADES1B_vS1C_EENS_8epilogue10collective18CollectiveEpilogueINS1F_23Sm100TmaWarpSpecializedILi3ELi2ELi16ELb1ELb0EEEJNS5_IJSG_SG_SG_EEENS5_IJNSS_ISG_SC_EENSS_INS5_IJNSA_ILi16EEESB_EEENS5_IJSC_S17_EEEEEEEEfSI_fSI_NS1F_6fusion15FusionCallbacksIS1J_NS1R_17LinearCombinationIffffLNS_15FloatRoundStyleE2EEES1K_S1Q_JEEENS4_5SM1004TMEM4LOAD26SM100_TMEM_LOAD_32dp32b16xENS4_13SM90_TMA_LOADENS11_INS12_ILi2ELi4ELi3EEES15_NSS_INS5_IJS16_S1M_EEENS5_IJS1M_SC_EEEEEEENS4_39AutoVectorizingCopyWithAssumedAlignmentILi128EEENS4_14SM90_TMA_STOREES26_S28_S28_EEEvvEEEEvNT_6ParamsE,(.L_x_189 - _ZN7cutlass13device_kernelINS_4gemm6kernel13GemmUniversalIN4cute5tupleIJiiiiEEENS1_10collective13CollectiveMmaINS1_35MainloopSm100TmaUmmaWarpSpecializedILi8ELi2ELi4ENS5_IJNS4_1CILi2EEESB_NSA_ILi1EEEEEEEENS5_IJNSA_ILi128EEENSA_ILi64EEESG_EEEfNS5_IJlSC_lEEEfSI_NS4_8TiledMMAINS4_8MMA_AtomIJNS4_23SM100_MMA_TF32_2x1SM_SSINS_10tfloat32_tESM_fLi128ELi64ELNS4_4UMMA5MajorE0ELSO_0ELNSN_7ScaleInE0ELSP_0EEEEEENS4_6LayoutINS5_IJSC_SC_SC_EEENS5_IJNSA_ILi0EEESU_SU_EEEEENS5_IJNS4_10UnderscoreESX_SX_EEEEENS4_28SM100_TMA_2SM_LOAD_MULTICASTENS4_14ComposedLayoutINS4_7SwizzleILi3ELi4ELi3EEENS4_18smem_ptr_flag_bitsILi32EEENSS_INS5_IJNSA_ILi8EEENSA_ILi32EEEEEENS5_IJS17_SC_EEEEEEEvNS4_8identityENS4_18SM100_TMA_2SM_LOADES1B_vS1C_EENS_8epilogue10collective18CollectiveEpilogueINS1F_23Sm100TmaWarpSpecializedILi3ELi2ELi16ELb1ELb0EEEJNS5_IJSG_SG_SG_EEENS5_IJNSS_ISG_SC_EENSS_INS5_IJNSA_ILi16EEESB_EEENS5_IJSC_S17_EEEEEEEEfSI_fSI_NS1F_6fusion15FusionCallbacksIS1J_NS1R_17LinearCombinationIffffLNS_15FloatRoundStyleE2EEES1K_S1Q_JEEENS4_5SM1004TMEM4LOAD26SM100_TMEM_LOAD_32dp32b16xENS4_13SM90_TMA_LOADENS11_INS12_ILi2ELi4ELi3EEES15_NSS_INS5_IJS16_S1M_EEENS5_IJS1M_SC_EEEEEEENS4_39AutoVectorizingCopyWithAssumedAlignmentILi128EEENS4_14SM90_TMA_STOREES26_S28_S28_EEEvvEEEEvNT_6ParamsE)
        .other          _ZN7cutlass13device_kernelINS_4gemm6kernel13GemmUniversalIN4cute5tupleIJiiiiEEENS1_10collective13CollectiveMmaINS1_35MainloopSm100TmaUmmaWarpSpecializedILi8ELi2ELi4ENS5_IJNS4_1CILi2EEESB_NSA_ILi1EEEEEEEENS5_IJNSA_ILi128EEENSA_ILi64EEESG_EEEfNS5_IJlSC_lEEEfSI_NS4_8TiledMMAINS4_8MMA_AtomIJNS4_23SM100_MMA_TF32_2x1SM_SSINS_10tfloat32_tESM_fLi128ELi64ELNS4_4UMMA5MajorE0ELSO_0ELNSN_7ScaleInE0ELSP_0EEEEEENS4_6LayoutINS5_IJSC_SC_SC_EEENS5_IJNSA_ILi0EEESU_SU_EEEEENS5_IJNS4_10UnderscoreESX_SX_EEEEENS4_28SM100_TMA_2SM_LOAD_MULTICASTENS4_14ComposedLayoutINS4_7SwizzleILi3ELi4ELi3EEENS4_18smem_ptr_flag_bitsILi32EEENSS_INS5_IJNSA_ILi8EEENSA_ILi32EEEEEENS5_IJS17_SC_EEEEEEEvNS4_8identityENS4_18SM100_TMA_2SM_LOADES1B_vS1C_EENS_8epilogue10collective18CollectiveEpilogueINS1F_23Sm100TmaWarpSpecializedILi3ELi2ELi16ELb1ELb0EEEJNS5_IJSG_SG_SG_EEENS5_IJNSS_ISG_SC_EENSS_INS5_IJNSA_ILi16EEESB_EEENS5_IJSC_S17_EEEEEEEEfSI_fSI_NS1F_6fusion15FusionCallbacksIS1J_NS1R_17LinearCombinationIffffLNS_15FloatRoundStyleE2EEES1K_S1Q_JEEENS4_5SM1004TMEM4LOAD26SM100_TMEM_LOAD_32dp32b16xENS4_13SM90_TMA_LOADENS11_INS12_ILi2ELi4ELi3EEES15_NSS_INS5_IJS16_S1M_EEENS5_IJS1M_SC_EEEEEEENS4_39AutoVectorizingCopyWithAssumedAlignmentILi128EEENS4_14SM90_TMA_STOREES26_S28_S28_EEEvvEEEEvNT_6ParamsE,@"STO_CUDA_ENTRY STV_DEFAULT"
_ZN7cutlass13device_kernelINS_4gemm6kernel13GemmUniversalIN4cute5tupleIJiiiiEEENS1_10collective13CollectiveMmaINS1_35MainloopSm100TmaUmmaWarpSpecializedILi8ELi2ELi4ENS5_IJNS4_1CILi2EEESB_NSA_ILi1EEEEEEEENS5_IJNSA_ILi128EEENSA_ILi64EEESG_EEEfNS5_IJlSC_lEEEfSI_NS4_8TiledMMAINS4_8MMA_AtomIJNS4_23SM100_MMA_TF32_2x1SM_SSINS_10tfloat32_tESM_fLi128ELi64ELNS4_4UMMA5MajorE0ELSO_0ELNSN_7ScaleInE0ELSP_0EEEEEENS4_6LayoutINS5_IJSC_SC_SC_EEENS5_IJNSA_ILi0EEESU_SU_EEEEENS5_IJNS4_10UnderscoreESX_SX_EEEEENS4_28SM100_TMA_2SM_LOAD_MULTICASTENS4_14ComposedLayoutINS4_7SwizzleILi3ELi4ELi3EEENS4_18smem_ptr_flag_bitsILi32EEENSS_INS5_IJNSA_ILi8EEENSA_ILi32EEEEEENS5_IJS17_SC_EEEEEEEvNS4_8identityENS4_18SM100_TMA_2SM_LOADES1B_vS1C_EENS_8epilogue10collective18CollectiveEpilogueINS1F_23Sm100TmaWarpSpecializedILi3ELi2ELi16ELb1ELb0EEEJNS5_IJSG_SG_SG_EEENS5_IJNSS_ISG_SC_EENSS_INS5_IJNSA_ILi16EEESB_EEENS5_IJSC_S17_EEEEEEEEfSI_fSI_NS1F_6fusion15FusionCallbacksIS1J_NS1R_17LinearCombinationIffffLNS_15FloatRoundStyleE2EEES1K_S1Q_JEEENS4_5SM1004TMEM4LOAD26SM100_TMEM_LOAD_32dp32b16xENS4_13SM90_TMA_LOADENS11_INS12_ILi2ELi4ELi3EEES15_NSS_INS5_IJS16_S1M_EEENS5_IJS1M_SC_EEEEEEENS4_39AutoVectorizingCopyWithAssumedAlignmentILi128EEENS4_14SM90_TMA_STOREES26_S28_S28_EEEvvEEEEvNT_6ParamsE:
[----:B------:R-:W1:Y:S01]  /*0000*/  LDC R1, c[0x0][0x37c] ;  /* 0x0000df00ff017b82 */ /* 0x000e620000000800 */
[----:B------:R-:W2:Y:S01]  /*0010*/  S2R R70, SR_TID.X ;  /* 0x0000000000467919 */ /* 0x000ea20000002100 */
[----:B------:R-:W3:Y:S06]  /*0020*/  LDCU.64 UR8, c[0x0][0x890] ;  /* 0x00011200ff0877ac */ /* 0x000eec0008000a00 */
[----:B------:R-:W4:Y:S01]  /*0030*/  S2UR UR53, SR_CgaCtaId ;  /* 0x00000000003579c3 */ /* 0x000f220000008800 */
[----:B------:R-:W-:Y:S02]  /*0040*/  PRMT R27, RZ, 0x7610, R27 ;  /* 0x00007610ff1b7816 */ /* 0x000fe4000000001b */
[----:B------:R-:W-:Y:S01]  /*0050*/  ELECT P1, URZ, PT ;  /* 0x0000000000ff782f */ /* 0x000fe20003820000 */
[----:B---3--:R-:W-:-:S04]  /*0060*/  UISETP.NE.U32.AND UP0, UPT, UR8, URZ, UPT ;  /* 0x000000ff0800728c */ /* 0x008fc8000bf05070 */
[----:B------:R-:W-:Y:S02]  /*0070*/  UISETP.NE.AND.EX UP0, UPT, UR9, URZ, UPT, UP0 ;  /* 0x000000ff0900728c */ /* 0x000fe4000bf05300 */
[----:B----4-:R-:W-:Y:S02]  /*0080*/  ULOP3.LUT UR68, UR53, 0x1, URZ, 0xc0, !UPT ;  /* 0x0000000135447892 */ /* 0x010fe4000f8ec0ff */
[----:B------:R-:W-:Y:S01]  /*0090*/  ULOP3.LUT UR69, UR53, 0x1, URZ, 0x3c, !UPT ;  /* 0x0000000135457892 */ /* 0x000fe2000f8e3cff */
[----:B--2---:R-:W-:-:S05]  /*00a0*/  SHF.R.U32.HI R64, RZ, 0x5, R70 ;  /* 0x00000005ff407819 */ /* 0x004fca0000011646 */
[----:B------:R-:W2:Y:S02]  /*00b0*/  SHFL.IDX PT, R0, R64, RZ, 0x1f ;  /* 0x00001fff40007589 */ /* 0x000ea400000e0000 */
[----:B--2---:R-:W-:Y:S01]  /*00c0*/  R2UR UR18, R0 ;  /* 0x00000000001272ca */ /* 0x004fe200000e0000 */
[----:B-1----:R-:W-:-:S14]  /*00d0*/  BRA.U UP0, `(.L_x_0) ;  /* 0x0000000100307547 */ /* 0x002fdc000b800000 */
[----:B------:R-:W1:Y:S02]  /*00e0*/  LDCU.64 UR4, c[0x0][0x888] ;  /* 0x00011100ff0477ac */ /* 0x000e640008000a00 */
[----:B-1----:R-:W-:-:S04]  /*00f0*/  UISETP.NE.U32.AND UP0, UPT, UR4, URZ, UPT ;  /* 0x000000ff0400728c */ /* 0x002fc8000bf05070 */
[----:B------:R-:W-:-:S09]  /*0100*/  UISETP.NE.AND.EX UP0, UPT, UR5, URZ, UPT, UP0 ;  /* 0x000000ff0500728c */ /* 0x000fd2000bf05300 */
[----:B------:R-:W-:Y:S05]  /*0110*/  BRA.U !UP0, `(.L_x_1) ;  /* 0x0000000108147547 */ /* 0x000fea000b800000 */
[----:B------:R-:W1:Y:S01]  /*0120*/  LDC.64 R2, c[0x0][0x888] ;  /* 0x00022200ff027b82 */ /* 0x000e620000000a00 */
[----:B------:R-:W1:Y:S02]  /*0130*/  LDCU.64 UR4, c[0x0][0x358] ;  /* 0x00006b00ff0477ac */ /* 0x000e640008000a00 */
[----:B-1----:R1:W5:Y:S01]  /*0140*/  LDG.E R26, desc[UR4][R2.64] ;  /* 0x00000004021a7981 */ /* 0x002362000c1e1900 */
[----:B------:R-:W-:Y:S01]  /*0150*/  HFMA2 R27, -RZ, RZ, 0, 5.9604644775390625e-08 ;  /* 0x00000001ff1b7431 */ /* 0x000fe200000001ff */
[----:B------:R-:W-:Y:S05]  /*0160*/  BRA `(.L_x_0) ;  /* 0x00000000000c7947 */ /* 0x000fea0003800000 */
.L_x_1:
[----:B------:R-:W1:Y:S01]  /*0170*/  LDCU UR4, c[0x0][0x880] ;  /* 0x00011000ff0477ac */ /* 0x000e620008000800 */
[----:B------:R-:W-:Y:S01]  /*0180*/  HFMA2 R27, -RZ, RZ, 0, 5.9604644775390625e-08 ;  /* 0x00000001ff1b7431 */ /* 0x000fe200000001ff */
[----:B-1----:R-:W-:-:S07]  /*0190*/  MOV R26, UR4 ;  /* 0x00000004001a7c02 */ /* 0x002fce0008000f00 */
.L_x_0:
[----:B------:R-:W2:Y:S02]  /*01a0*/  LDCU.64 UR4, c[0x0][0x8b0] ;  /* 0x00011600ff0477ac */ /* 0x000ea40008000a00 */
[----:B--2---:R-:W-:-:S04]  /*01b0*/  UISETP.NE.U32.AND UP0, UPT, UR4, URZ, UPT ;  /* 0x000000ff0400728c */ /* 0x004fc8000bf05070 */
[----:B------:R-:W-:-:S09]  /*01c0*/  UISETP.NE.AND.EX UP0, UPT, UR5, URZ, UPT, UP0 ;  /* 0x000000ff0500728c */ /* 0x000fd2000bf05300 */
[----:B------:R-:W-:Y:S05]  /*01d0*/  BRA.U UP0, `(.L_x_2) ;  /* 0x0000000100287547 */ /* 0x000fea000b800000 */
[----:B------:R-:W2:Y:S02]  /*01e0*/  LDCU.64 UR4, c[0x0][0x8a8] ;  /* 0x00011500ff0477ac */ /* 0x000ea40008000a00 */
[----:B--2---:R-:W-:-:S04]  /*01f0*/  UISETP.NE.U32.AND UP0, UPT, UR4, URZ, UPT ;  /* 0x000000ff0400728c */ /* 0x004fc8000bf05070 */
[----:B------:R-:W-:-:S09]  /*0200*/  UISETP.NE.AND.EX UP0, UPT, UR5, URZ, UPT, UP0 ;  /* 0x000000ff0500728c */ /* 0x000fd2000bf05300 */
[----:B------:R-:W-:Y:S05]  /*0210*/  BRA.U !UP0, `(.L_x_3) ;  /* 0x0000000108107547 */ /* 0x000fea000b800000 */
[----:B------:R-:W2:Y:S01]  /*0220*/  LDC.64 R24, c[0x0][0x8a8] ;  /* 0x00022a00ff187b82 */ /* 0x000ea20000000a00 */
[----:B------:R-:W2:Y:S02]  /*0230*/  LDCU.64 UR4, c[0x0][0x358] ;  /* 0x00006b00ff0477ac */ /* 0x000ea40008000a00 */
[----:B--2---:R2:W5:Y:S01]  /*0240*/  LDG.E R24, desc[UR4][R24.64] ;  /* 0x0000000418187981 */ /* 0x004562000c1e1900 */
[----:B------:R-:W-:Y:S05]  /*0250*/  BRA `(.L_x_2) ;  /* 0x0000000000087947 */ /* 0x000fea0003800000 */
.L_x_3:
[----:B------:R-:W2:Y:S02]  /*0260*/  LDCU UR4, c[0x0][0x8a0] ;  /* 0x00011400ff0477ac */ /* 0x000ea40008000800 */
[----:B--2---:R-:W-:Y:S02]  /*0270*/  MOV R24, UR4 ;  /* 0x0000000400187c02 */ /* 0x004fe40008000f00 */
.L_x_2:
[----:B------:R-:W-:Y:S01]  /*0280*/  IMAD.U32 R0, RZ, RZ, UR18 ;  /* 0x00000012ff007e24 */ /* 0x000fe2000f8e00ff */
[----:B------:R-:W-:Y:S04]  /*0290*/  BSSY.RECONVERGENT B0, `(.L_x_4) ;  /* 0x000000c000007945 */ /* 0x000fe80003800200 */
[C---:B------:R-:W-:Y:S02]  /*02a0*/  ISETP.NE.OR P2, PT, R0.reuse, 0x1, !P1 ;  /* 0x000000010000780c */ /* 0x040fe40004f45670 */
[----:B------:R-:W-:-:S11]  /*02b0*/  ISETP.NE.OR P0, PT, R0, 0x3, !P1 ;  /* 0x000000030000780c */ /* 0x000fd60004f05670 */
[----:B------:R-:W-:Y:S05]  /*02c0*/  @P2 BRA `(.L_x_5) ;  /* 0x0000000000202947 */ /* 0x000fea0003800000 */
[----:B------:R-:W3:Y:S02]  /*02d0*/  LDCU.64 UR4, c[0x0][0x348] ;  /* 0x00006900ff0477ac */ /* 0x000ee40008000a00 */
[----:B---3--:R-:W-:Y:S02]  /*02e0*/  UIADD3 UR6, UP1, UPT, UR4, 0x80, URZ ;  /* 0x0000008004067890 */ /* 0x008fe4000ff3e0ff */
[----:B------:R-:W-:Y:S02]  /*02f0*/  UIADD3 UR4, UP0, UPT, UR4, 0x180, URZ ;  /* 0x0000018004047890 */ /* 0x000fe4000ff1e0ff */
[----:B------:R-:W-:Y:S02]  /*0300*/  UIADD3.X UR7, UPT, UPT, URZ, UR5, URZ, UP1, !UPT ;  /* 0x00000005ff077290 */ /* 0x000fe40008ffe4ff */
[----:B------:R-:W-:-:S07]  /*0310*/  UIADD3.X UR5, UPT, UPT, URZ, UR5, URZ, UP0, !UPT ;  /* 0x00000005ff057290 */ /* 0x000fce00087fe4ff */
[----:B------:R3:W-:Y:S02]  /*0320*/  UTMACCTL.PF [UR6] ;  /* 0x00000000060079b9 */ /* 0x0007e40008040000 */
[----:B------:R3:W-:Y:S02]  /*0330*/  UTMACCTL.PF [UR4] ;  /* 0x00000000040079b9 */ /* 0x0007e40008040000 */
[----:B---3--:R-:W-:Y:S01]  /*0340*/  NOP ;  /* 0x0000000000007918 */ /* 0x008fe20000000000 */
.L_x_5:
[----:B------:R-:W-:Y:S05]  /*0350*/  BSYNC.RECONVERGENT B0 ;  /* 0x0000000000007941 */ /* 0x000fea0003800200 */
.L_x_4:
[----:B------:R-:W-:Y:S04]  /*0360*/  BSSY.RECONVERGENT B0, `(.L_x_6) ;  /* 0x000000a000007945 */ /* 0x000fe80003800200 */
        /* <DEDUP_REMOVED lines=9> */
.L_x_7:
[----:B------:R-:W-:Y:S05]  /*0400*/  BSYNC.RECONVERGENT B0 ;  /* 0x0000000000007941 */ /* 0x000fea0003800200 */
.L_x_6:
[----:B------:R-:W3:Y:S01]  /*0410*/  LDCU.64 UR4, c[0x0][0x888] ;  /* 0x00011100ff0477ac */ /* 0x000ee20008000a00 */
[----:B------:R-:W-:Y:S02]  /*0420*/  UISETP.EQ.U32.AND UP1, UPT, UR8, URZ, UPT ;  /* 0x000000ff0800728c */ /* 0x000fe4000bf22070 */
[----:B------:R-:W-:Y:S02]  /*0430*/  UPLOP3.LUT UP3, UPT, UPT, UPT, UPT, 0x80, 0x8 ;  /* 0x000000000008789c */ /* 0x000fe40003f6f070 */
[----:B---3--:R-:W-:-:S04]  /*0440*/  UISETP.NE.U32.AND UP0, UPT, UR4, URZ, UPT ;  /* 0x000000ff0400728c */ /* 0x008fc8000bf05070 */
[----:B------:R-:W-:-:S04]  /*0450*/  UISETP.NE.AND.EX UP0, UPT, UR5, URZ, UPT, UP0 ;  /* 0x000000ff0500728c */ /* 0x000fc8000bf05300 */
[----:B------:R-:W-:-:S04]  /*0460*/  UISETP.EQ.OR.EX UP2, UPT, UR9, URZ, !UP0, UP1 ;  /* 0x000000ff0900728c */ /* 0x000fc8000c742710 */
[----:B------:R-:W-:-:S06]  /*0470*/  UP2UR UR4, UPR, URZ, 0x4 ;  /* 0x00000004ff047883 */ /* 0x000fcc0008000000 */
[----:B------:R-:W-:Y:S01]  /*0480*/  MOV R67, UR4 ;  /* 0x0000000400437c02 */ /* 0x000fe20008000f00 */
[----:B------:R-:W-:Y:S06]  /*0490*/  BRA.U !UP2, `(.L_x_8) ;  /* 0x000000010a207547 */ /* 0x000fec000b800000 */
[----:B------:R-:W-:Y:S01]  /*04a0*/  UISETP.NE.U32.AND UP1, UPT, UR8, URZ, UPT ;  /* 0x000000ff0800728c */ /* 0x000fe2000bf25070 */
[----:B-----5:R-:W-:Y:S01]  /*04b0*/  FSETP.NEU.AND P0, PT, R26, RZ, PT ;  /* 0x000000ff1a00720b */ /* 0x020fe20003f0d000 */
[----:B------:R-:W-:Y:S02]  /*04c0*/  USEL UR4, URZ, 0xffffffff, UP0 ;  /* 0xffffffffff047887 */ /* 0x000fe40008000000 */
[----:B------:R-:W-:-:S10]  /*04d0*/  UISETP.NE.AND.EX UP1, UPT, UR9, URZ, UPT, UP1 ;  /* 0x000000ff0900728c */ /* 0x000fd4000bf25310 */
[----:B------:R-:W-:Y:S01]  /*04e0*/  VOTEU.ANY UP0, P0 ;  /* 0x0000000000ff7886 */ /* 0x000fe20000000100 */
[----:B------:R-:W-:-:S04]  /*04f0*/  @!UP1 USEL UR4, URZ, 0xffffffff, UP0 ;  /* 0xffffffffff049887 */ /* 0x000fc80008000000 */
[----:B------:R-:W-:-:S04]  /*0500*/  ULOP3.LUT UR4, UR4, 0x1, URZ, 0xc0, !UPT ;  /* 0x0000000104047892 */ /* 0x000fc8000f8ec0ff */
[----:B------:R-:W-:-:S11]  /*0510*/  UISETP.NE.U32.AND UP3, UPT, UR4, 0x1, UPT ;  /* 0x000000010400788c */ /* 0x000fd6000bf65070 */
.L_x_8:
[----:B------:R-:W3:Y:S01]  /*0520*/  SHFL.IDX PT, R0, R64, RZ, 0x1f ;  /* 0x00001fff40007589 */ /* 0x000ee200000e0000 */
[----:B------:R-:W-:-:S04]  /*0530*/  UISETP.NE.AND UP0, UPT, UR18, 0x2, UPT ;  /* 0x000000021200788c */ /* 0x000fc8000bf05270 */
[----:B------:R-:W-:Y:S02]  /*0540*/  UISETP.EQ.AND UP1, UPT, UR68, URZ, !UP0 ;  /* 0x000000ff4400728c */ /* 0x000fe4000c722270 */
[----:B------:R-:W-:-:S04]  /*0550*/  USEL UR43, URZ, 0x1, UP0 ;  /* 0x00000001ff2b7887 */ /* 0x000fc80008000000 */
[----:B------:R-:W-:Y:S02]  /*0560*/  PLOP3.LUT P3, PT, P1, PT, UP1, 0x80, 0x8 ;  /* 0x000000000008781c */ /* 0x000fe40000f6f018 */
[----:B---3--:R-:W-:-:S13]  /*0570*/  ISETP.NE.AND P0, PT, R0, RZ, PT ;  /* 0x000000ff0000720c */ /* 0x008fda0003f05270 */
[----:B------:R-:W-:Y:S05]  /*0580*/  @P0 BRA `(.L_x_9) ;  /* 0x0000000000740947 */ /* 0x000fea0003800000 */
[----:B------:R-:W-:Y:S01]  /*0590*/  UMOV UR4, 0x400 ;  /* 0x0000040000047882 */ /* 0x000fe20000000000 */
[----:B------:R-:W-:Y:S01]  /*05a0*/  UMOV UR8, 0x1 ;  /* 0x0000000100087882 */ /* 0x000fe20000000000 */
[----:B------:R-:W-:Y:S01]  /*05b0*/  UMOV UR6, 0x2 ;  /* 0x0000000200067882 */ /* 0x000fe20000000000 */
[----:B------:R-:W-:Y:S02]  /*05c0*/  ULEA UR4, UR53, UR4, 0x18 ;  /* 0x0000000435047291 */ /* 0x000fe4000f8ec0ff */
[----:B------:R-:W-:-:S04]  /*05d0*/  UIADD3 UR8, UPT, UPT, -UR8, 0x100000, URZ ;  /* 0x0010000008087890 */ /* 0x000fc8000fffe1ff */
[----:B------:R-:W-:Y:S02]  /*05e0*/  USHF.L.U32 UR9, UR8, 0xb, URZ ;  /* 0x0000000b08097899 */ /* 0x000fe400080006ff */
[----:B------:R-:W-:Y:S02]  /*05f0*/  USHF.L.U32 UR8, UR8, 0x1, URZ ;  /* 0x0000000108087899 */ /* 0x000fe400080006ff */
[----:B------:R-:W-:-:S04]  /*0600*/  UIADD3 UR6, UPT, UPT, -UR6, 0x100000, URZ ;  /* 0x0010000006067890 */ /* 0x000fc8000fffe1ff */
[----:B------:R-:W-:Y:S02]  /*0610*/  USHF.L.U32 UR7, UR6, 0xb, URZ ;  /* 0x0000000b06077899 */ /* 0x000fe400080006ff */
[----:B------:R-:W-:Y:S01]  /*0620*/  USHF.L.U32 UR6, UR6, 0x1, URZ ;  /* 0x0000000106067899 */ /* 0x000fe200080006ff */
[----:B------:R-:W-:Y:S01]  /*0630*/  ELECT P0, URZ, PT ;  /* 0x0000000000ff782f */ /* 0x000fe20003800000 */
[----:B------:R-:W3:Y:S02]  /*0640*/  FENCE.VIEW.ASYNC.S ;  /* 0x00000000000073c6 */ /* 0x000ee40000000000 */
[----:B---3--:R3:W4:Y:S08]  /*0650*/  SYNCS.EXCH.64 URZ, [UR4], UR8 ;  /* 0x0000000804ff75b2 */ /* 0x0087300008000100 */
[----:B------:R3:W1:Y:S01]  /*0660*/  SYNCS.EXCH.64 URZ, [UR4+0x40], UR6 ;  /* 0x0000400604ff75b2 */ /* 0x0006620008000100 */
        /* <DEDUP_REMOVED lines=13> */
[----:B------:R3:W1:Y:S02]  /*0740*/  SYNCS.EXCH.64 URZ, [UR4+0x78], UR6 ;  /* 0x0000780604ff75b2 */ /* 0x0006640008000100 */
[----:B---3--:R-:W-:Y:S01]  /*0750*/  NOP ;  /* 0x0000000000007918 */ /* 0x008fe20000000000 */
.L_x_9:
[----:B------:R-:W3:Y:S01]  /*0760*/  SHFL.IDX PT, R0, R64, RZ, 0x1f ;  /* 0x00001fff40007589 */ /* 0x000ee200000e0000 */
[----:B------:R-:W-:Y:S01]  /*0770*/  NOP ;  /* 0x0000000000007918 */ /* 0x000fe20000000000 */
[----:B---3--:R-:W-:-:S13]  /*0780*/  ISETP.NE.AND P0, PT, R0, 0x1, PT ;  /* 0x000000010000780c */ /* 0x008fda0003f05270 */
        /* <DEDUP_REMOVED lines=13> */
[----:B---3--:R3:W1:Y:S08]  /*0860*/  SYNCS.EXCH.64 URZ, [UR4+0x80], UR8 ;  /* 0x0000800804ff75b2 */ /* 0x0086700008000100 */
[----:B------:R3:W1:Y:S01]  /*0870*/  SYNCS.EXCH.64 URZ, [UR4+0x98], UR6 ;  /* 0x0000980604ff75b2 */ /* 0x0006620008000100 */
[----:B------:R3:W1:Y:S01]  /*0880*/  SYNCS.EXCH.64 URZ, [UR4+0x88], UR8 ;  /* 0x0000880804ff75b2 */ /* 0x0006620008000100 */
[----:B------:R3:W1:Y:S01]  /*0890*/  SYNCS.EXCH.64 URZ, [UR4+0xa0], UR6 ;  /* 0x0000a00604ff75b2 */ /* 0x0006620008000100 */
[----:B------:R3:W1:Y:S01]  /*08a0*/  SYNCS.EXCH.64 URZ, [UR4+0x90], UR8 ;  /* 0x0000900804ff75b2 */ /* 0x0006620008000100 */
[----:B------:R3:W1:Y:S01]  /*08b0*/  SYNCS.EXCH.64 URZ, [UR4+0xa8], UR6 ;  /* 0x0000a80604ff75b2 */ /* 0x0006620008000100 */
[----:B------:R-:W-:Y:S01]  /*08c0*/  NOP ;  /* 0x0000000000007918 */ /* 0x000fe20000000000 */
.L_x_10:
[----:B------:R-:W2:Y:S01]  /*08d0*/  SHFL.IDX PT, R0, R64, RZ, 0x1f ;  /* 0x00001fff40007589 */ /* 0x000ea200000e0000 */
[----:B------:R-:W-:Y:S01]  /*08e0*/  NOP ;  /* 0x0000000000007918 */ /* 0x000fe20000000000 */
[----:B--2---:R-:W-:-:S13]  /*08f0*/  ISETP.NE.AND P0, PT, R0, 0x3, PT ;  /* 0x000000030000780c */ /* 0x004fda0003f05270 */
[----:B------:R-:W-:Y:S05]  /*0900*/  @P0 BRA `(.L_x_11) ;  /* 0x00000000002c0947 */ /* 0x000fea0003800000 */
[----:B---3--:R-:W-:Y:S01]  /*0910*/  UMOV UR6, 0x400 ;  /* 0x0000040000067882 */ /* 0x008fe20000000000 */
[----:B------:R-:W-:Y:S01]  /*0920*/  UMOV UR4, 0x20 ;  /* 0x0000002000047882 */ /* 0x000fe20000000000 */
[----:B------:R-:W-:Y:S02]  /*0930*/  ULEA UR6, UR53, UR6, 0x18 ;  /* 0x0000000635067291 */ /* 0x000fe4000f8ec0ff */
[----:B------:R-:W-:-:S04]  /*0940*/  UIADD3 UR4, UPT, UPT, -UR4, 0x100000, URZ ;  /* 0x0010000004047890 */ /* 0x000fc8000fffe1ff */
[----:B------:R-:W-:Y:S02]  /*0950*/  USHF.L.U32 UR5, UR4, 0xb, URZ ;  /* 0x0000000b04057899 */ /* 0x000fe400080006ff */
[----:B------:R-:W-:Y:S01]  /*0960*/  USHF.L.U32 UR4, UR4, 0x1, URZ ;  /* 0x0000000104047899 */ /* 0x000fe200080006ff */
[----:B------:R-:W-:Y:S01]  /*0970*/  ELECT P0, URZ, PT ;  /* 0x0000000000ff782f */ /* 0x000fe20003800000 */
[----:B------:R-:W2:Y:S10]  /*0980*/  FENCE.VIEW.ASYNC.S ;  /* 0x00000000000073c6 */ /* 0x000eb40000000000 */
[----:B--2---:R2:W3:Y:S01]  /*0990*/  SYNCS.EXCH.64 URZ, [UR6+0xb0], UR4 ;  /* 0x0000b00406ff75b2 */ /* 0x0044e20008000100 */
[----:B------:R2:W1:Y:S01]  /*09a0*/  SYNCS.EXCH.64 URZ, [UR6+0xb8], UR4 ;  /* 0x0000b80406ff75b2 */ /* 0x0004620008000100 */
[----:B------:R-:W-:Y:S01]  /*09b0*/  NOP ;  /* 0x0000000000007918 */ /* 0x000fe20000000000 */
.L_x_11:
[----:B------:R-:W4:Y:S01]  /*09c0*/  SHFL.IDX PT, R0, R64, RZ, 0x1f ;  /* 0x00001fff40007589 */ /* 0x000f2200000e0000 */
[----:B------:R-:W-:Y:S01]  /*09d0*/  NOP ;  /* 0x0000000000007918 */ /* 0x000fe20000000000 */
[----:B----4-:R-:W-:-:S13]  /*09e0*/  ISETP.NE.AND P0, PT, R0, 0x4, PT ;  /* 0x000000040000780c */ /* 0x010fda0003f05270 */
[----:B------:R-:W-:Y:S05]  /*09f0*/  @P0 BRA `(.L_x_12) ;  /* 0x0000000000480947 */ /* 0x000fea0003800000 */
[----:B--23--:R-:W-:Y:S01]  /*0a00*/  UMOV UR4, 0x3a0 ;  /* 0x000003a000047882 */ /* 0x00cfe20000000000 */
[----:B------:R-:W-:Y:S01]  /*0a10*/  UMOV UR6, 0x400 ;  /* 0x0000040000067882 */ /* 0x000fe20000000000 */
[----:B------:R-:W-:Y:S01]  /*0a20*/  USEL UR4, UR4, 0x320, UP3 ;  /* 0x0000032004047887 */ /* 0x000fe20009800000 */
        /* <DEDUP_REMOVED lines=9> */
[----:B------:R-:W2:Y:S02]  /*0ac0*/  FENCE.VIEW.ASYNC.S ;  /* 0x00000000000073c6 */ /* 0x000ea40000000000 */
[----:B--2---:R4:W2:Y:S08]  /*0ad0*/  SYNCS.EXCH.64 URZ, [UR6+0xc0], UR8 ;  /* 0x0000c00806ff75b2 */ /* 0x0048b00008000100 */
[----:B------:R4:W3:Y:S01]  /*0ae0*/  SYNCS.EXCH.64 URZ, [UR6+0xd0], UR4 ;  /* 0x0000d00406ff75b2 */ /* 0x0008e20008000100 */
[----:B------:R4:W1:Y:S01]  /*0af0*/  SYNCS.EXCH.64 URZ, [UR6+0xc8], UR8 ;  /* 0x0000c80806ff75b2 */ /* 0x0008620008000100 */
[----:B------:R4:W1:Y:S02]  /*0b00*/  SYNCS.EXCH.64 URZ, [UR6+0xd8], UR4 ;  /* 0x0000d80406ff75b2 */ /* 0x0008640008000100 */
[----:B----4-:R-:W-:Y:S01]  /*0b10*/  NOP ;  /* 0x0000000000007918 */ /* 0x010fe20000000000 */
.L_x_12:
[----:B------:R-:W4:Y:S01]  /*0b20*/  SHFL.IDX PT, R0, R64, RZ, 0x1f ;  /* 0x00001fff40007589 */ /* 0x000f2200000e0000 */
[----:B------:R-:W-:Y:S01]  /*0b30*/  NOP ;  /* 0x0000000000007918 */ /* 0x000fe20000000000 */
[----:B----4-:R-:W-:-:S13]  /*0b40*/  ISETP.NE.AND P0, PT, R0, 0x5, PT ;  /* 0x000000050000780c */ /* 0x010fda0003f05270 */
[----:B------:R-:W-:Y:S05]  /*0b50*/  @P0 BRA `(.L_x_13) ;  /* 0x0000000000540947 */ /* 0x000fea0003800000 */
[----:B--23--:R-:W-:Y:S01]  /*0b60*/  UMOV UR4, 0x400 ;  /* 0x0000040000047882 */ /* 0x00cfe20000000000 */
        /* <DEDUP_REMOVED lines=14> */
[----:B------:R4:W1:Y:S01]  /*0c50*/  SYNCS.EXCH.64 URZ, [UR4+0x108], UR8 ;  /* 0x0001080804ff75b2 */ /* 0x0008620008000100 */
[----:B------:R4:W1:Y:S01]  /*0c60*/  SYNCS.EXCH.64 URZ, [UR4+0xf0], UR6 ;  /* 0x0000f00604ff75b2 */ /* 0x0008620008000100 */
[----:B------:R4:W1:Y:S01]  /*0c70*/  SYNCS.EXCH.64 URZ, [UR4+0x110], UR8 ;  /* 0x0001100804ff75b2 */ /* 0x0008620008000100 */
[----:B------:R4:W1:Y:S01]  /*0c80*/  SYNCS.EXCH.64 URZ, [UR4+0xf8], UR6 ;  /* 0x0000f80604ff75b2 */ /* 0x0008620008000100 */
[----:B------:R4:W1:Y:S02]  /*0c90*/  SYNCS.EXCH.64 URZ, [UR4+0x118], UR8 ;  /* 0x0001180804ff75b2 */ /* 0x0008640008000100 */
[----:B----4-:R-:W-:Y:S01]  /*0ca0*/  NOP ;  /* 0x0000000000007918 */ /* 0x010fe20000000000 */
.L_x_13:
[----:B------:R-:W4:Y:S01]  /*0cb0*/  SHFL.IDX PT, R0, R64, RZ, 0x1f ;  /* 0x00001fff40007589 */ /* 0x000f2200000e0000 */
[----:B------:R-:W-:Y:S01]  /*0cc0*/  ISETP.NE.OR P1, PT, RZ, UR18, !P1 ;  /* 0x00000012ff007c0c */ /* 0x000fe2000cf25670 */
[----:B------:R-:W-:Y:S01]  /*0cd0*/  NOP ;  /* 0x0000000000007918 */ /* 0x000fe20000000000 */
[----:B----4-:R-:W-:-:S13]  /*0ce0*/  ISETP.NE.AND P0, PT, R0, 0x3, PT ;  /* 0x000000030000780c */ /* 0x010fda0003f05270 */
[----:B------:R-:W-:Y:S05]  /*0cf0*/  @P0 BRA `(.L_x_14) ;  /* 0x0000000000340947 */ /* 0x000fea0003800000 */
[----:B--23--:R-:W-:Y:S01]  /*0d00*/  UMOV UR4, 0x400 ;  /* 0x0000040000047882 */ /* 0x00cfe20000000000 */
[----:B------:R-:W-:Y:S01]  /*0d10*/  UMOV UR6, 0x20 ;  /* 0x0000002000067882 */ /* 0x000fe20000000000 */
[----:B------:R-:W-:Y:S02]  /*0d20*/  ULEA UR4, UR53, UR4, 0x18 ;  /* 0x0000000435047291 */ /* 0x000fe4000f8ec0ff */
[----:B------:R-:W-:-:S04]  /*0d30*/  UIADD3 UR6, UPT, UPT, -UR6, 0x100000, URZ ;  /* 0x0010000006067890 */ /* 0x000fc8000fffe1ff */
[----:B------:R-:W-:Y:S02]  /*0d40*/  USHF.L.U32 UR7, UR6, 0xb, URZ ;  /* 0x0000000b06077899 */ /* 0x000fe400080006ff */
[----:B------:R-:W-:Y:S01]  /*0d50*/  USHF.L.U32 UR6, UR6, 0x1, URZ ;  /* 0x0000000106067899 */ /* 0x000fe200080006ff */
[----:B------:R-:W-:Y:S01]  /*0d60*/  ELECT P0, URZ, PT ;  /* 0x0000000000ff782f */ /* 0x000fe20003800000 */
[----:B------:R-:W2:Y:S10]  /*0d70*/  FENCE.VIEW.ASYNC.S ;  /* 0x00000000000073c6 */ /* 0x000eb40000000000 */
[----:B--2---:R4:W2:Y:S01]  /*0d80*/  SYNCS.EXCH.64 URZ, [UR4+0x120], UR6 ;  /* 0x0001200604ff75b2 */ /* 0x0048a20008000100 */
[----:B------:R4:W3:Y:S01]  /*0d90*/  SYNCS.EXCH.64 URZ, [UR4+0x130], UR6 ;  /* 0x0001300604ff75b2 */ /* 0x0008e20008000100 */
[----:B------:R4:W1:Y:S01]  /*0da0*/  SYNCS.EXCH.64 URZ, [UR4+0x128], UR6 ;  /* 0x0001280604ff75b2 */ /* 0x0008620008000100 */
[----:B------:R4:W1:Y:S02]  /*0db0*/  SYNCS.EXCH.64 URZ, [UR4+0x138], UR6 ;  /* 0x0001380604ff75b2 */ /* 0x0008640008000100 */
[----:B----4-:R-:W-:Y:S01]  /*0dc0*/  NOP ;  /* 0x0000000000007918 */ /* 0x010fe20000000000 */
.L_x_14:
[----:B------:R-:W-:Y:S01]  /*0dd0*/  VOTEU.ALL UP0, P1 ;  /* 0x0000000000ff7886 */ /* 0x000fe20000800000 */
[----:B--23--:R-:W-:Y:S01]  /*0de0*/  UMOV UR4, 0x20 ;  /* 0x0000002000047882 */ /* 0x00cfe20000000000 */
[----:B------:R-:W2:Y:S01]  /*0df0*/  LDCU UR7, c[0x0][0x36c] ;  /* 0x00006d80ff0777ac */ /* 0x000ea20008000800 */
[----:B------:R-:W-:Y:S01]  /*0e00*/  NOP ;  /* 0x0000000000007918 */ /* 0x000fe20000000000 */
[----:B-1----:R-:W-:Y:S01]  /*0e10*/  LOP3.LUT R3, R70, 0x1f, RZ, 0xc0, !PT ;  /* 0x0000001f46037812 */ /* 0x002fe200078ec0ff */
[----:B------:R-:W-:Y:S01]  /*0e20*/  @!UP0 UMOV UR6, 0x400 ;  /* 0x0000040000068882 */ /* 0x000fe20000000000 */
[----:B------:R-:W-:-:S04]  /*0e30*/  @!UP0 UIADD3 UR4, UPT, UPT, -UR4, 0x100000, URZ ;  /* 0x0010000004048890 */ /* 0x000fc8000fffe1ff */
[----:B------:R-:W-:Y:S02]  /*0e40*/  @!UP0 USHF.L.U32 UR5, UR4, 0xb, URZ ;  /* 0x0000000b04058899 */ /* 0x000fe400080006ff */
[----:B------:R-:W-:Y:S02]  /*0e50*/  @!UP0 USHF.L.U32 UR4, UR4, 0x1, URZ ;  /* 0x0000000104048899 */ /* 0x000fe400080006ff */
[----:B------:R-:W-:Y:S01]  /*0e60*/  @!UP0 ULEA UR6, UR53, UR6, 0x18 ;  /* 0x0000000635068291 */ /* 0x000fe2000f8ec0ff */
[----:B------:R-:W-:Y:S01]  /*0e70*/  VOTEU.ALL UP0, P1 ;  /* 0x0000000000ff7886 */ /* 0x000fe20000800000 */
[----:B------:R-:W-:Y:S02]  /*0e80*/  UISETP.NE.AND UP4, UPT, UR18, URZ, UPT ;  /* 0x000000ff1200728c */ /* 0x000fe4000bf85270 */
[----:B--2---:R-:W-:Y:S01]  /*0e90*/  UISETP.EQ.U32.AND UP5, UPT, UR7, 0x1, UPT ;  /* 0x000000010700788c */ /* 0x004fe2000bfa2070 */
[----:B------:R-:W1:Y:S07]  /*0ea0*/  FENCE.VIEW.ASYNC.S ;  /* 0x00000000000073c6 */ /* 0x000e6e0000000000 */
[----:B-1----:R1:W2:Y:S01]  /*0eb0*/  @!UP0 SYNCS.EXCH.64 URZ, [UR6+0x140], UR4 ;  /* 0x0001400406ff85b2 */ /* 0x0022a20008000100 */
[----:B------:R-:W-:Y:S05]  /*0ec0*/  BRA.U !UP5, `(.L_x_15) ;  /* 0x000000010d087547 */ /* 0x000fea000b800000 */
[----:B--2---:R-:W-:Y:S01]  /*0ed0*/  UCGABAR_ARV ;  /* 0x00000000000079c7 */ /* 0x004fe20008000000 */
[----:B------:R-:W-:Y:S05]  /*0ee0*/  BRA `(.L_x_16) ;  /* 0x0000000000047947 */ /* 0x000fea0003800000 */
.L_x_15:
[----:B--2---:R-:W-:Y:S01]  /*0ef0*/  NOP ;  /* 0x0000000000007918 */ /* 0x004fe20000000000 */
.L_x_16:
[----:B------:R-:W2:Y:S01]  /*0f00*/  S2UR UR22, SR_CTAID.X ;  /* 0x00000000001679c3 */ /* 0x000ea20000002500 */
[----:B------:R-:W-:-:S05]  /*0f10*/  CS2R.32 R66, SR_CgaSize ;  /* 0x0000000000427805 */ /* 0x000fca0000008a00 */
[----:B------:R-:W-:-:S05]  /*0f20*/  IMAD R66, R66, -0xa0, RZ ;  /* 0xffffff6042427824 */ /* 0x000fca00078e02ff */
[----:B-1----:R-:W-:-:S14]  /*0f30*/  R2UR UR5, R66 ;  /* 0x00000000420572ca */ /* 0x002fdc00000e0000 */
[----:B------:R-:W1:Y:S01]  /*0f40*/  LDCU UR5, c[0x0][UR5+0x2b0] ;  /* 0x00005600050577ac */ /* 0x000e620008000800 */
[----:B------:R-:W-:-:S05]  /*0f50*/  CS2R.32 R66, SR_CgaSize ;  /* 0x0000000000427805 */ /* 0x000fca0000008a00 */
[----:B------:R-:W-:-:S05]  /*0f60*/  IMAD R66, R66, -0xa0, RZ ;  /* 0xffffff6042427824 */ /* 0x000fca00078e02ff */
[----:B------:R-:W-:-:S14]  /*0f70*/  R2UR UR4, R66 ;  /* 0x00000000420472ca */ /* 0x000fdc00000e0000 */
[----:B------:R-:W3:Y:S01]  /*0f80*/  LDCU UR4, c[0x0][UR4+0x2b4] ;  /* 0x00005680040477ac */ /* 0x000ee20008000800 */
[----:B------:R-:W4:Y:S01]  /*0f90*/  S2UR UR7, SR_CTAID.Y ;  /* 0x00000000000779c3 */ /* 0x000f220000002600 */
[----:B------:R-:W-:-:S05]  /*0fa0*/  CS2R.32 R66, SR_CgaSize ;  /* 0x0000000000427805 */ /* 0x000fca0000008a00 */
[----:B------:R-:W-:-:S05]  /*0fb0*/  IMAD R66, R66, -0xa0, RZ ;  /* 0xffffff6042427824 */ /* 0x000fca00078e02ff */
[----:B------:R-:W-:-:S14]  /*0fc0*/  R2UR UR8, R66 ;  /* 0x00000000420872ca */ /* 0x000fdc00000e0000 */
[----:B------:R-:W3:Y:S01]  /*0fd0*/  LDCU UR8, c[0x0][UR8+0x2a0] ;  /* 0x00005400080877ac */ /* 0x000ee20008000800 */
[----:B------:R-:W-:-:S05]  /*0fe0*/  CS2R.32 R66, SR_CgaSize ;  /* 0x0000000000427805 */ /* 0x000fca0000008a00 */
[----:B------:R-:W-:-:S05]  /*0ff0*/  IMAD R66, R66, -0xa0, RZ ;  /* 0xffffff6042427824 */ /* 0x000fca00078e02ff */
[----:B------:R-:W-:-:S14]  /*1000*/  R2UR UR9, R66 ;  /* 0x00000000420972ca */ /* 0x000fdc00000e0000 */
[----:B------:R-:W3:Y:S01]  /*1010*/  LDCU UR9, c[0x0][UR9+0x2a4] ;  /* 0x00005480090977ac */ /* 0x000ee20008000800 */
[----:B------:R-:W3:Y:S01]  /*1020*/  S2UR UR36, SR_CTAID.Z ;  /* 0x00000000002479c3 */ /* 0x000ee20000002700 */
[----:B------:R-:W-:Y:S01]  /*1030*/  UISETP.GT.U32.AND UP0, UPT, UR68, 0xffff, UPT ;  /* 0x0000ffff4400788c */ /* 0x000fe2000bf04070 */
[----:B------:R-:W3:Y:S01]  /*1040*/  LDCU UR19, c[0x0][0xb24] ;  /* 0x00016480ff1377ac */ /* 0x000ee20008000800 */
[----:B------:R-:W-:Y:S01]  /*1050*/  USHF.L.U32 UR30, UR53, 0x9, URZ ;  /* 0x00000009351e7899 */ /* 0x000fe200080006ff */
[----:B--2---:R-:W-:Y:S01]  /*1060*/  I2FP.F32.U32 R2, UR22 ;  /* 0x0000001600027c45 */ /* 0x004fe20008201000 */
[----:B------:R-:W-:Y:S01]  /*1070*/  UMOV UR31, 0x5 ;  /* 0x00000005001f7882 */ /* 0x000fe20000000000 */
[----:B------:R-:W2:Y:S03]  /*1080*/  LDCU UR42, c[0x0][0xb24] ;  /* 0x00016480ff2a77ac */ /* 0x000ea60008000800 */
[----:B-1----:R-:W-:Y:S01]  /*1090*/  FMUL R2, R2, UR5 ;  /* 0x0000000502027c20 */ /* 0x002fe20008400000 */
[----:B------:R-:W-:Y:S01]  /*10a0*/  USEL UR5, UR68, 0xffff, !UP0 ;  /* 0x0000ffff44057887 */ /* 0x000fe2000c000000 */
[----:B----4-:R-:W-:Y:S01]  /*10b0*/  I2FP.F32.U32 R0, UR7 ;  /* 0x0000000700007c45 */ /* 0x010fe20008201000 */
[----:B------:R-:W1:Y:S03]  /*10c0*/  LDCU UR28, c[0x0][0xb30] ;  /* 0x00016600ff1c77ac */ /* 0x000e660008000800 */
[----:B------:R-:W4:Y:S01]  /*10d0*/  F2I.U32.TRUNC.NTZ R2, R2 ;  /* 0x0000000200027305 */ /* 0x000f22000020f000 */
[----:B---3--:R-:W-:Y:S01]  /*10e0*/  FMUL R0, R0, UR4 ;  /* 0x0000000400007c20 */ /* 0x008fe20008400000 */
[----:B------:R-:W-:-:S02]  /*10f0*/  ULOP3.LUT UR29, UR5, 0xffff, URZ, 0xc0, !UPT ;  /* 0x0000ffff051d7892 */ /* 0x000fc4000f8ec0ff */
[----:B------:R-:W-:Y:S01]  /*1100*/  UISETP.GE.AND UP2, UPT, UR19, 0x1, UPT ;  /* 0x000000011300788c */ /* 0x000fe2000bf46270 */
[----:B------:R-:W-:-:S03]  /*1110*/  UMOV UR21, UR7 ;  /* 0x0000000700157c82 */ /* 0x000fc60008000000 */
[----:B------:R-:W3:Y:S01]  /*1120*/  F2I.U32.TRUNC.NTZ R0, R0 ;  /* 0x0000000000007305 */ /* 0x000ee2000020f000 */
[----:B------:R-:W-:Y:S01]  /*1130*/  UMOV UR20, UR22 ;  /* 0x0000001600147c82 */ /* 0x000fe20008000000 */
[----:B----4-:R-:W-:Y:S02]  /*1140*/  R2UR UR4, R2 ;  /* 0x00000000020472ca */ /* 0x010fe400000e0000 */
[----:B------:R-:W-:Y:S02]  /*1150*/  PRMT R2, RZ, 0x7610, R2 ;  /* 0x00007610ff027816 */ /* 0x000fe40000000002 */
[----:B---3--:R-:W-:Y:S02]  /*1160*/  R2UR UR6, R0 ;  /* 0x00000000000672ca */ /* 0x008fe400000e0000 */
[----:B------:R-:W-:-:S07]  /*1170*/  PRMT R0, RZ, 0x7610, R0 ;  /* 0x00007610ff007816 */ /* 0x000fce0000000000 */
[----:B------:R-:W-:-:S04]  /*1180*/  UIADD3 UR5, UPT, UPT, -UR4, URZ, URZ ;  /* 0x000000ff04057290 */ /* 0x000fc8000fffe1ff */
[----:B------:R-:W-:Y:S02]  /*1190*/  UIMAD UR5, UR8, UR5, UR22 ;  /* 0x00000005080572a4 */ /* 0x000fe4000f8e0216 */
[----:B------:R-:W-:-:S04]  /*11a0*/  UIADD3 UR4, UPT, UPT, -UR6, URZ, URZ ;  /* 0x000000ff06047290 */ /* 0x000fc8000fffe1ff */
[----:B------:R-:W-:Y:S01]  /*11b0*/  IMAD.U32 R66, RZ, RZ, UR5 ;  /* 0x00000005ff427e24 */ /* 0x000fe2000f8e00ff */
[----:B------:R-:W-:-:S06]  /*11c0*/  UIMAD UR4, UR9, UR4, UR7 ;  /* 0x00000004090472a4 */ /* 0x000fcc000f8e0207 */
[----:B------:R-:W-:Y:S01]  /*11d0*/  IMAD.U32 R65, RZ, RZ, UR4 ;  /* 0x00000004ff417e24 */ /* 0x000fe2000f8e00ff */
[----:B-12---:R-:W-:Y:S06]  /*11e0*/  BRA.U UP4, `(.L_x_17) ;  /* 0x0000000104447547 */ /* 0x006fec000b800000 */
[----:B------:R-:W-:Y:S02]  /*11f0*/  R2UR UR4, R66 ;  /* 0x00000000420472ca */ /* 0x000fe400000e0000 */
[----:B------:R-:W-:-:S11]  /*1200*/  R2UR UR8, R65 ;  /* 0x00000000410872ca */ /* 0x000fd600000e0000 */
[----:B------:R-:W-:Y:S02]  /*1210*/  UISETP.GT.U32.AND UP0, UPT, UR4, 0x1, UPT ;  /* 0x000000010400788c */ /* 0x000fe4000bf04070 */
[----:B------:R-:W-:Y:S02]  /*1220*/  ULOP3.LUT UR4, UR4, 0xfffffffe, URZ, 0xc0, !UPT ;  /* 0xfffffffe04047892 */ /* 0x000fe4000f8ec0ff */
[----:B------:R-:W-:Y:S02]  /*1230*/  UISETP.NE.AND UP1, UPT, UR8, URZ, UP0 ;  /* 0x000000ff0800728c */ /* 0x000fe40008725270 */
[----:B------:R-:W-:Y:S02]  /*1240*/  UISETP.NE.AND UP0, UPT, UR8, 0x1, UP0 ;  /* 0x000000010800788c */ /* 0x000fe40008705270 */
[----:B------:R-:W-:Y:S02]  /*1250*/  USEL UR7, URZ, 0x1, UP1 ;  /* 0x00000001ff077887 */ /* 0x000fe40008800000 */
[----:B------:R-:W-:-:S02]  /*1260*/  USEL UR6, URZ, 0x4, UP0 ;  /* 0x00000004ff067887 */ /* 0x000fc40008000000 */
[----:B------:R-:W-:Y:S02]  /*1270*/  USEL UR5, URZ, 0x2, UP1 ;  /* 0x00000002ff057887 */ /* 0x000fe40008800000 */
[----:B------:R-:W-:Y:S02]  /*1280*/  ULEA UR4, UR8, UR4, 0x1 ;  /* 0x0000000408047291 */ /* 0x000fe4000f8e08ff */
[----:B------:R-:W-:Y:S02]  /*1290*/  USEL UR8, URZ, 0x8, UP0 ;  /* 0x00000008ff087887 */ /* 0x000fe40008000000 */
[----:B------:R-:W-:-:S03]  /*12a0*/  UIADD3 UR5, UPT, UPT, UR5, UR6, UR7 ;  /* 0x0000000605057290 */ /* 0x000fc6000fffe007 */
[----:B------:R-:W-:Y:S01]  /*12b0*/  UMOV UR6, 0x3 ;  /* 0x0000000300067882 */ /* 0x000fe20000000000 */
[----:B------:R-:W-:Y:S02]  /*12c0*/  UIADD3 UR5, UPT, UPT, UR5, UR8, URZ ;  /* 0x0000000805057290 */ /* 0x000fe4000fffe0ff */
[----:B------:R-:W-:-:S04]  /*12d0*/  USHF.L.U32 UR4, UR6, UR4, URZ ;  /* 0x0000000406047299 */ /* 0x000fc800080006ff */
[----:B------:R-:W-:Y:S02]  /*12e0*/  IMAD.U32 R2, RZ, RZ, UR5 ;  /* 0x00000005ff027e24 */ /* 0x000fe4000f8e00ff */
[----:B------:R-:W-:Y:S02]  /*12f0*/  IMAD.U32 R0, RZ, RZ, UR4 ;  /* 0x00000004ff007e24 */ /* 0x000fe4000f8e00ff */
.L_x_17:
[----:B------:R-:W-:Y:S05]  /*1300*/  BRA.U !UP2, `(.L_x_18) ;  /* 0x000000010ad47547 */ /* 0x000fea000b800000 */
[----:B------:R-:W1:Y:S01]  /*1310*/  LDCU.128 UR24, c[0x0][0xb10] ;  /* 0x00016200ff1877ac */ /* 0x000e620008000c00 */
[----:B------:R-:W2:Y:S01]  /*1320*/  LDCU UR6, c[0x0][0x370] ;  /* 0x00006e00ff0677ac */ /* 0x000ea20008000800 */
[----:B------:R-:W3:Y:S01]  /*1330*/  LDCU UR5, c[0x0][0x374] ;  /* 0x00006e80ff0577ac */ /* 0x000ee20008000800 */
[----:B------:R-:W4:Y:S01]  /*1340*/  LDCU UR23, c[0x0][0xb0c] ;  /* 0x00016180ff1777ac */ /* 0x000f220008000800 */
[----:B------:R-:W4:Y:S01]  /*1350*/  LDCU UR4, c[0x0][0xb20] ;  /* 0x00016400ff0477ac */ /* 0x000f220008000800 */
[----:B------:R-:W4:Y:S01]  /*1360*/  LDCU.64 UR8, c[0x0][0xb28] ;  /* 0x00016500ff0877ac */ /* 0x000f220008000a00 */
[----:B-1----:R-:W-:Y:S02]  /*1370*/  UISETP.NE.AND UP0, UPT, UR26, 0x1, UPT ;  /* 0x000000011a00788c */ /* 0x002fe4000bf05270 */
[----:B---3--:R-:W-:Y:S02]  /*1380*/  UIMAD.WIDE.U32 UR10, UR5, UR27, URZ ;  /* 0x0000001b050a72a5 */ /* 0x008fe4000f8e00ff */
[----:B--2---:R-:W-:-:S02]  /*1390*/  UIMAD.WIDE.U32 UR12, UR6, UR24, URZ ;  /* 0x00000018060c72a5 */ /* 0x004fc4000f8e00ff */
[----:B----4-:R-:W-:Y:S02]  /*13a0*/  UISETP.NE.AND UP1, UPT, UR23, 0x1, UPT ;  /* 0x000000011700788c */ /* 0x010fe4000bf25270 */
[----:B------:R-:W-:Y:S01]  /*13b0*/  UISETP.NE.AND UP2, UPT, UR19, 0x1, UPT ;  /* 0x000000011300788c */ /* 0x000fe2000bf45270 */
[----:B------:R-:W-:Y:S02]  /*13c0*/  UMOV UR10, UR11 ;  /* 0x0000000b000a7c82 */ /* 0x000fe40008000000 */
[----:B------:R-:W-:Y:S01]  /*13d0*/  UMOV UR12, UR13 ;  /* 0x0000000d000c7c82 */ /* 0x000fe20008000000 */
[----:B------:R-:W-:Y:S02]  /*13e0*/  @UP0 USHF.R.U32.HI UR5, URZ, UR4, UR10 ;  /* 0x00000004ff050299 */ /* 0x000fe4000801160a */
[----:B------:R-:W-:Y:S02]  /*13f0*/  UIMAD.WIDE.U32 UR16, UR21, UR27, URZ ;  /* 0x0000001b151072a5 */ /* 0x000fe4000f8e00ff */
[----:B------:R-:W-:-:S02]  /*1400*/  UIMAD.WIDE.U32 UR10, UR5, UR8, URZ ;  /* 0x00000008050a72a5 */ /* 0x000fc4000f8e00ff */
[----:B------:R-:W-:Y:S02]  /*1410*/  @UP1 USHF.R.U32.HI UR6, URZ, UR25, UR12 ;  /* 0x00000019ff061299 */ /* 0x000fe4000801160c */
[----:B------:R-:W-:Y:S02]  /*1420*/  UIMAD.WIDE.U32 UR14, UR22, UR24, URZ ;  /* 0x00000018160e72a5 */ /* 0x000fe4000f8e00ff */
[----:B------:R-:W-:Y:S01]  /*1430*/  UIMAD.WIDE.U32 UR12, UR6, UR8, URZ ;  /* 0x00000008060c72a5 */ /* 0x000fe2000f8e00ff */
[----:B------:R-:W-:Y:S01]  /*1440*/  UMOV UR16, UR17 ;  /* 0x0000001100107c82 */ /* 0x000fe20008000000 */
[----:B------:R-:W-:Y:S01]  /*1450*/  UMOV UR10, UR11 ;  /* 0x0000000b000a7c82 */ /* 0x000fe20008000000 */
[----:B------:R-:W-:Y:S02]  /*1460*/  USHF.R.U32.HI UR16, URZ, UR4, UR16 ;  /* 0x00000004ff107299 */ /* 0x000fe40008011610 */
[----:B------:R-:W-:Y:S02]  /*1470*/  @UP2 USHF.R.U32.HI UR5, URZ, UR9, UR10 ;  /* 0x00000009ff052299 */ /* 0x000fe4000801160a */
[----:B------:R-:W-:Y:S01]  /*1480*/  UMOV UR7, UR13 ;  /* 0x0000000d00077c82 */ /* 0x000fe20008000000 */
[----:B------:R-:W-:Y:S01]  /*1490*/  UMOV UR14, UR15 ;  /* 0x0000000f000e7c82 */ /* 0x000fe20008000000 */
[----:B------:R-:W-:-:S02]  /*14a0*/  @UP2 USHF.R.U32.HI UR6, URZ, UR9, UR7 ;  /* 0x00000009ff062299 */ /* 0x000fc40008011607 */
[----:B------:R-:W-:Y:S02]  /*14b0*/  USHF.R.U32.HI UR14, URZ, UR25, UR14 ;  /* 0x00000019ff0e7299 */ /* 0x000fe4000801160e */
[----:B------:R-:W-:Y:S02]  /*14c0*/  USEL UR4, UR21, UR16, !UP0 ;  /* 0x0000001015047287 */ /* 0x000fe4000c000000 */
[----:B------:R-:W-:Y:S02]  /*14d0*/  UIMAD UR7, UR5, UR19, URZ ;  /* 0x00000013050772a4 */ /* 0x000fe4000f8e02ff */
[----:B------:R-:W-:Y:S02]  /*14e0*/  USEL UR5, UR22, UR14, !UP1 ;  /* 0x0000000e16057287 */ /* 0x000fe4000c800000 */
[----:B------:R-:W-:Y:S02]  /*14f0*/  UIMAD UR12, UR6, UR19, URZ ;  /* 0x00000013060c72a4 */ /* 0x000fe4000f8e02ff */
[----:B------:R-:W-:-:S02]  /*1500*/  UISETP.GE.AND UP0, UPT, UR4, UR7, UPT ;  /* 0x000000070400728c */ /* 0x000fc4000bf06270 */
[----:B------:R-:W-:Y:S02]  /*1510*/  UIMAD.WIDE.U32 UR10, UR4, UR8, URZ ;  /* 0x00000008040a72a5 */ /* 0x000fe4000f8e00ff */
[----:B------:R-:W-:Y:S02]  /*1520*/  UISETP.GE.OR UP0, UPT, UR5, UR12, UP0 ;  /* 0x0000000c0500728c */ /* 0x000fe40008706670 */
[----:B------:R-:W-:Y:S02]  /*1530*/  UIMAD.WIDE.U32 UR12, UR5, UR8, URZ ;  /* 0x00000008050c72a5 */ /* 0x000fe4000f8e00ff */
[----:B------:R-:W-:Y:S01]  /*1540*/  UIADD3 UR10, UPT, UPT, -UR4, URZ, URZ ;  /* 0x000000ff040a7290 */ /* 0x000fe2000fffe1ff */
[----:B------:R-:W-:Y:S01]  /*1550*/  UMOV UR8, UR11 ;  /* 0x0000000b00087c82 */ /* 0x000fe20008000000 */
[----:B------:R-:W-:Y:S02]  /*1560*/  UIADD3 UR20, UPT, UPT, -UR5, URZ, URZ ;  /* 0x000000ff05147290 */ /* 0x000fe4000fffe1ff */
[----:B------:R-:W-:-:S03]  /*1570*/  USHF.R.U32.HI UR8, URZ, UR9, UR8 ;  /* 0x00000009ff087299 */ /* 0x000fc60008011608 */
[----:B------:R-:W-:Y:S01]  /*1580*/  @!UP0 UMOV UR7, UR13 ;  /* 0x0000000d00078c82 */ /* 0x000fe20008000000 */
[----:B------:R-:W-:Y:S02]  /*1590*/  UIMAD UR21, UR26, UR10, UR21 ;  /* 0x0000000a1a1572a4 */ /* 0x000fe4000f8e0215 */
[----:B------:R-:W-:Y:S02]  /*15a0*/  USEL UR8, UR4, UR8, !UP2 ;  /* 0x0000000804087287 */ /* 0x000fe4000d000000 */
[----:B------:R-:W-:Y:S02]  /*15b0*/  @!UP0 USHF.R.U32.HI UR7, URZ, UR9, UR7 ;  /* 0x00000009ff078299 */ /* 0x000fe40008011607 */
[----:B------:R-:W-:Y:S02]  /*15c0*/  UIADD3 UR9, UPT, UPT, -UR8, URZ, URZ ;  /* 0x000000ff08097290 */ /* 0x000fe4000fffe1ff */
[----:B------:R-:W-:Y:S02]  /*15d0*/  @!UP0 USEL UR7, UR5, UR7, !UP2 ;  /* 0x0000000705078287 */ /* 0x000fe4000d000000 */
[----:B------:R-:W-:-:S02]  /*15e0*/  UIMAD UR9, UR19, UR9, UR4 ;  /* 0x00000009130972a4 */ /* 0x000fc4000f8e0204 */
[----:B------:R-:W-:Y:S02]  /*15f0*/  @!UP0 UIADD3 UR8, UPT, UPT, UR8, -UR7, URZ ;  /* 0x8000000708088290 */ /* 0x000fe4000fffe0ff */
[----:B------:R-:W-:Y:S02]  /*1600*/  @!UP0 UIMAD UR6, UR9, UR6, UR7 ;  /* 0x00000006090682a4 */ /* 0x000fe4000f8e0207 */
[----:B------:R-:W-:Y:S02]  /*1610*/  @!UP0 UIMAD UR4, UR8, UR19, UR5 ;  /* 0x00000013080482a4 */ /* 0x000fe4000f8e0205 */
[----:B------:R-:W-:Y:S02]  /*1620*/  UIMAD UR20, UR23, UR20, UR22 ;  /* 0x00000014171472a4 */ /* 0x000fe4000f8e0216 */
[----:B------:R-:W-:Y:S01]  /*1630*/  UIMAD UR21, UR4, UR26, UR21 ;  /* 0x0000001a041572a4 */ /* 0x000fe2000f8e0215 */
[----:B------:R-:W-:Y:S02]  /*1640*/  @!UP0 UMOV UR5, UR6 ;  /* 0x0000000600058c82 */ /* 0x000fe40008000000 */
[----:B------:R-:W-:-:S12]  /*1650*/  UIMAD UR20, UR5, UR23, UR20 ;  /* 0x00000017051472a4 */ /* 0x000fd8000f8e0214 */
.L_x_18:
[----:B------:R-:W-:Y:S02]  /*1660*/  UISETP.NE.AND UP1, UPT, UR28, 0x1, UPT ;  /* 0x000000011c00788c */ /* 0x000fe4000bf25270 */
[----:B------:R-:W-:Y:S02]  /*1670*/  UISETP.NE.AND UP0, UPT, UR18, 0x2, UPT ;  /* 0x000000021200788c */ /* 0x000fe4000bf05270 */
[----:B------:R-:W-:Y:S02]  /*1680*/  ULOP3.LUT UR30, UR30, 0x400, URZ, 0xc0, !UPT ;  /* 0x000004001e1e7892 */ /* 0x000fe4000f8ec0ff */
[----:B------:R-:W-:-:S03]  /*1690*/  USHF.L.U32 UR29, UR31, UR29, URZ ;  /* 0x0000001d1f1d7299 */ /* 0x000fc600080006ff */
[----:B------:R-:W-:Y:S09]  /*16a0*/  BRA.U UP1, `(.L_x_19) ;  /* 0x0000000101447547 */ /* 0x000ff2000b800000 */
[----:B------:R-:W1:Y:S01]  /*16b0*/  LDCU.128 UR8, c[0x0][0xb10] ;  /* 0x00016200ff0877ac */ /* 0x000e620008000c00 */
[----:B------:R-:W2:Y:S01]  /*16c0*/  LDCU UR12, c[0x0][0xb0c] ;  /* 0x00016180ff0c77ac */ /* 0x000ea20008000800 */
[----:B------:R-:W3:Y:S01]  /*16d0*/  LDCU UR13, c[0x0][0xb20] ;  /* 0x00016400ff0d77ac */ /* 0x000ee20008000800 */
[----:B-1----:R-:W-:Y:S02]  /*16e0*/  UIMAD.WIDE.U32 UR6, UR20, UR8, URZ ;  /* 0x00000008140672a5 */ /* 0x002fe4000f8e00ff */
[----:B------:R-:W-:Y:S02]  /*16f0*/  UIMAD.WIDE.U32 UR4, UR21, UR11, URZ ;  /* 0x0000000b150472a5 */ /* 0x000fe4000f8e00ff */
[----:B--2---:R-:W-:Y:S02]  /*1700*/  UISETP.NE.AND UP2, UPT, UR12, 0x1, UPT ;  /* 0x000000010c00788c */ /* 0x004fe4000bf45270 */
[----:B------:R-:W-:Y:S01]  /*1710*/  UISETP.NE.AND UP1, UPT, UR10, 0x1, UPT ;  /* 0x000000010a00788c */ /* 0x000fe2000bf25270 */
[----:B------:R-:W-:-:S02]  /*1720*/  UMOV UR6, UR7 ;  /* 0x0000000700067c82 */ /* 0x000fc40008000000 */
[----:B------:R-:W-:Y:S01]  /*1730*/  UMOV UR4, UR5 ;  /* 0x0000000500047c82 */ /* 0x000fe20008000000 */
[----:B------:R-:W-:Y:S02]  /*1740*/  USHF.R.U32.HI UR6, URZ, UR9, UR6 ;  /* 0x00000009ff067299 */ /* 0x000fe40008011606 */
[----:B---3--:R-:W-:Y:S02]  /*1750*/  USHF.R.U32.HI UR4, URZ, UR13, UR4 ;  /* 0x0000000dff047299 */ /* 0x008fe40008011604 */
[----:B------:R-:W-:Y:S02]  /*1760*/  USEL UR5, UR20, UR6, !UP2 ;  /* 0x0000000614057287 */ /* 0x000fe4000d000000 */
[----:B------:R-:W-:-:S04]  /*1770*/  USEL UR4, UR21, UR4, !UP1 ;  /* 0x0000000415047287 */ /* 0x000fc8000c800000 */
[----:B------:R-:W-:Y:S02]  /*1780*/  UIADD3 UR6, UPT, UPT, -UR4, UR5, URZ ;  /* 0x0000000504067290 */ /* 0x000fe4000fffe1ff */
[----:B------:R-:W-:Y:S02]  /*1790*/  UIADD3 UR4, UPT, UPT, UR4, -UR5, URZ ;  /* 0x8000000504047290 */ /* 0x000fe4000fffe0ff */
[----:B------:R-:W-:Y:S02]  /*17a0*/  UIMAD UR21, UR6, UR10, UR21 ;  /* 0x0000000a061572a4 */ /* 0x000fe4000f8e0215 */
[----:B------:R-:W-:-:S12]  /*17b0*/  UIMAD UR20, UR4, UR12, UR20 ;  /* 0x0000000c041472a4 */ /* 0x000fd8000f8e0214 */
.L_x_19:
[----:B------:R-:W-:Y:S05]  /*17c0*/  BRA.U !UP5, `(.L_x_20) ;  /* 0x000000010d0c7547 */ /* 0x000fea000b800000 */
[----:B------:R-:W-:Y:S01]  /*17d0*/  UCGABAR_WAIT ;  /* 0x0000000000007dc7 */ /* 0x000fe20008000000 */
[----:B------:R-:W-:Y:S01]  /*17e0*/  CCTL.IVALL ;  /* 0x00000000ff00798f */ /* 0x000fe20002000000 */
[----:B------:R-:W-:Y:S05]  /*17f0*/  BRA `(.L_x_21) ;  /* 0x0000000000047947 */ /* 0x000fea0003800000 */
.L_x_20:
[----:B------:R-:W-:Y:S06]  /*1800*/  BAR.SYNC.DEFER_BLOCKING 0x0 ;  /* 0x0000000000007b1d */ /* 0x000fec0000010000 */
.L_x_21:
[----:B------:R-:W-:Y:S05]  /*1810*/  BRA.U UP0, `(.L_x_22) ;  /* 0x0000001500f47547 */ /* 0x000fea000b800000 */
[----:B------:R-:W1:Y:S01]  /*1820*/  LDCU UR6, c[0x0][0x38c] ;  /* 0x00007180ff0677ac */ /* 0x000e620008000800 */
[----:B------:R-:W-:Y:S01]  /*1830*/  PLOP3.LUT P1, PT, PT, PT, UP3, 0x80, 0x8 ;  /* 0x000000000008781c */ /* 0x000fe20003f2f038 */
[----:B------:R-:W-:Y:S01]  /*1840*/  IMAD.MOV.U32 R12, RZ, RZ, 0x1 ;  /* 0x00000001ff0c7424 */ /* 0x000fe200078e00ff */
[----:B------:R-:W-:Y:S01]  /*1850*/  ISETP.NE.AND P2, PT, R3, RZ, P3 ;  /* 0x000000ff0300720c */ /* 0x000fe20001f45270 */
[----:B------:R-:W-:Y:S01]  /*1860*/  USHF.L.U32 UR7, UR22, 0x6, URZ ;  /* 0x0000000616077899 */ /* 0x000fe200080006ff */
[----:B------:R-:W-:Y:S01]  /*1870*/  PLOP3.LUT P1, PT, P1, PT, PT, 0x8, 0x80 ;  /* 0x000000000080781c */ /* 0x000fe20000f2e170 */
[----:B------:R-:W-:Y:S01]  /*1880*/  USHF.L.U32 UR52, UR22, 0x5, URZ ;  /* 0x0000000516347899 */ /* 0x000fe200080006ff */
[----:B------:R-:W-:Y:S01]  /*1890*/  CS2R R10, SRZ ;  /* 0x00000000000a7805 */ /* 0x000fe2000001ff00 */
[----:B------:R-:W-:Y:S01]  /*18a0*/  UISETP.NE.AND UP1, UPT, UR18, URZ, UPT ;  /* 0x000000ff1200728c */ /* 0x000fe2000bf25270 */
[----:B------:R-:W-:Y:S01]  /*18b0*/  IMAD.MOV.U32 R9, RZ, RZ, RZ ;  /* 0x000000ffff097224 */ /* 0x000fe200078e00ff */
[----:B------:R-:W2:Y:S01]  /*18c0*/  LDCU UR46, c[0x0][0x370] ;  /* 0x00006e00ff2e77ac */ /* 0x000ea20008000800 */
[----:B------:R-:W-:Y:S01]  /*18d0*/  IMAD.MOV.U32 R8, RZ, RZ, 0x1 ;  /* 0x00000001ff087424 */ /* 0x000fe200078e00ff */
[----:B------:R-:W3:Y:S01]  /*18e0*/  LDCU.64 UR40, c[0x0][0x348] ;  /* 0x00006900ff2877ac */ /* 0x000ee20008000a00 */
[----:B-1----:R-:W-:-:S02]  /*18f0*/  UIADD3 UR5, UPT, UPT, UR6, 0x3f, URZ ;  /* 0x0000003f06057890 */ /* 0x002fc4000fffe0ff */
[----:B------:R-:W-:Y:S02]  /*1900*/  UIADD3 UR54, UPT, UPT, UR6, 0x7e, URZ ;  /* 0x0000007e06367890 */ /* 0x000fe4000fffe0ff */
[----:B------:R-:W-:Y:S01]  /*1910*/  USHF.R.S32.HI UR4, URZ, 0x1f, UR5 ;  /* 0x0000001fff047899 */ /* 0x000fe20008011405 */
[----:B------:R-:W1:Y:S03]  /*1920*/  LDCU UR45, c[0x0][0x374] ;  /* 0x00006e80ff2d77ac */ /* 0x000e660008000800 */
[----:B------:R-:W-:Y:S02]  /*1930*/  ULEA.HI UR4, UR4, UR5, URZ, 0x6 ;  /* 0x0000000504047291 */ /* 0x000fe4000f8f30ff */
[----:B------:R-:W-:Y:S02]  /*1940*/  UIADD3 UR5, UPT, UPT, UR6, -0x1, URZ ;  /* 0xffffffff06057890 */ /* 0x000fe4000fffe0ff */
[----:B------:R-:W-:-:S02]  /*1950*/  USHF.R.S32.HI UR48, URZ, 0x6, UR4 ;  /* 0x00000006ff307899 */ /* 0x000fc40008011404 */
[----:B------:R-:W-:Y:S02]  /*1960*/  UISETP.GE.U32.AND UP2, UPT, UR5, -0x7f, UPT ;  /* 0xffffff810500788c */ /* 0x000fe4000bf46070 */
[----:B------:R-:W-:Y:S02]  /*1970*/  UISETP.LT.U32.AND UP0, UPT, UR48, 0x8, UPT ;  /* 0x000000083000788c */ /* 0x000fe4000bf01070 */
[----:B------:R-:W-:Y:S02]  /*1980*/  ULOP3.LUT UR5, UR7, 0x40, URZ, 0xc0, !UPT ;  /* 0x0000004007057892 */ /* 0x000fe4000f8ec0ff */
[----:B------:R-:W-:Y:S02]  /*1990*/  USEL UR47, UR48, 0x8, UP0 ;  /* 0x00000008302f7887 */ /* 0x000fe40008000000 */
[----:B------:R-:W-:Y:S02]  /*19a0*/  ULOP3.LUT UR52, UR52, 0x20, URZ, 0xc0, !UPT ;  /* 0x0000002034347892 */ /* 0x000fe4000f8ec0ff */
[----:B------:R-:W-:-:S02]  /*19b0*/  UIADD3 UR4, UPT, UPT, UR47, -0x1, URZ ;  /* 0xffffffff2f047890 */ /* 0x000fc4000fffe0ff */
[----:B------:R-:W-:Y:S02]  /*19c0*/  @UP2 UIADD3 UR4, UPT, UPT, UR47, URZ, URZ ;  /* 0x000000ff2f042290 */ /* 0x000fe4000fffe0ff */
[----:B------:R-:W-:Y:S02]  /*19d0*/  USEL UR31, UR43, 0x2, UP1 ;  /* 0x000000022b1f7887 */ /* 0x000fe40008800000 */
[----:B------:R-:W-:Y:S02]  /*19e0*/  ULEA.HI UR50, UR30, UR5, URZ, 0x1b ;  /* 0x000000051e327291 */ /* 0x000fe4000f8fd8ff */
[----:B------:R-:W-:Y:S02]  /*19f0*/  UIADD3 UR51, UPT, UPT, UR48, -UR47, URZ ;  /* 0x8000002f30337290 */ /* 0x000fe4000fffe0ff */
[----:B------:R-:W-:Y:S02]  /*1a00*/  UIADD3 UR37, UPT, UPT, UR4, 0x1, URZ ;  /* 0x0000000104257890 */ /* 0x000fe4000fffe0ff */
[----:B------:R-:W-:Y:S01]  /*1a10*/  UIADD3 UR49, UPT, UPT, -UR4, URZ, URZ ;  /* 0x000000ff04317290 */ /* 0x000fe2000fffe1ff */
[----:B-123--:R-:W-:-:S11]  /*1a20*/  UMOV UR15, URZ ;  /* 0x000000ff000f7c82 */ /* 0x00efd60008000000 */
.L_x_44:
[----:B------:R-:W-:Y:S01]  /*1a30*/  UISETP.NE.AND UP0, UPT, UR53, URZ, UPT ;  /* 0x000000ff3500728c */ /* 0x000fe2000bf05270 */
[----:B-1----:R-:W1:Y:S08]  /*1a40*/  S2UR UR53, SR_CgaCtaId ;  /* 0x00000000003579c3 */ /* 0x002e700000008800 */
[----:B------:R-:W-:Y:S05]  /*1a50*/  BRA.U UP0, `(.L_x_23) ;  /* 0x0000000100347547 */ /* 0x000fea000b800000 */
[----:B------:R-:W2:Y:S01]  /*1a60*/  S2R R0, SR_CgaCtaId ;  /* 0x0000000000007919 */ /* 0x000ea20000008800 */
[----:B------:R-:W-:Y:S02]  /*1a70*/  MOV R3, 0x400 ;  /* 0x0000040000037802 */ /* 0x000fe40000000f00 */
[----:B------:R-:W-:Y:S02]  /*1a80*/  SHF.L.U32 R2, R8, 0x1f, RZ ;  /* 0x0000001f08027819 */ /* 0x000fe400000006ff */
[----:B--2---:R-:W-:-:S05]  /*1a90*/  LEA R0, R0, R3, 0x18 ;  /* 0x0000000300007211 */ /* 0x004fca00078ec0ff */
[----:B------:R-:W-:-:S04]  /*1aa0*/  IMAD R3, R9, 0x8, R0 ;  /* 0x0000000809037824 */ /* 0x000fc800078e0200 */
[----:B------:R-:W2:Y:S02]  /*1ab0*/  SYNCS.PHASECHK.TRANS64.TRYWAIT P0, [R3+URZ+0x130], R2 ;  /* 0x00013002030075a7 */ /* 0x000ea400080011ff */
[----:B--2---:R-:W-:Y:S05]  /*1ac0*/  @!P0 BRA `(.L_x_24) ;  /* 0x00000064006c8947 */ /* 0x004fea0003800000 */
.L_x_139:
[----:B------:R-:W-:Y:S01]  /*1ad0*/  VIADD R9, R9, 0x1 ;  /* 0x0000000109097836 */ /* 0x000fe20000000000 */
[----:B------:R2:W-:Y:S04]  /*1ae0*/  SYNCS.ARRIVE.TRANS64.A1T0 RZ, [R3+URZ+0x120], RZ ;  /* 0x000120ff03ff79a7 */ /* 0x0005e800081000ff */
[----:B------:R-:W-:-:S04]  /*1af0*/  ISETP.NE.AND P0, PT, R9, 0x2, PT ;  /* 0x000000020900780c */ /* 0x000fc80003f05270 */
[----:B------:R-:W-:Y:S02]  /*1b00*/  SEL R9, R9, RZ, P0 ;  /* 0x000000ff09097207 */ /* 0x000fe40000000000 */
[----:B--2---:R-:W-:-:S04]  /*1b10*/  SEL R3, RZ, 0x1, P0 ;  /* 0x00000001ff037807 */ /* 0x004fc80000000000 */
[----:B------:R-:W-:-:S07]  /*1b20*/  LOP3.LUT R8, R8, R3, RZ, 0x3c, !PT ;  /* 0x0000000308087212 */ /* 0x000fce00078e3cff */
.L_x_23:
[----:B------:R-:W-:Y:S01]  /*1b30*/  UMOV UR14, 0x400 ;  /* 0x00000400000e7882 */ /* 0x000fe20000000000 */
[----:B------:R-:W-:Y:S01]  /*1b40*/  SHF.L.U32 R0, R12, 0x1f, RZ ;  /* 0x0000001f0c007819 */ /* 0x000fe200000006ff */
[----:B-1----:R-:W-:Y:S02]  /*1b50*/  ULEA UR14, UR53, UR14, 0x18 ;  /* 0x0000000e350e7291 */ /* 0x002fe4000f8ec0ff */
[----:B------:R-:W-:Y:S02]  /*1b60*/  UISETP.GE.U32.AND UP0, UPT, UR54, 0x7f, UPT ;  /* 0x0000007f3600788c */ /* 0x000fe4000bf06070 */
[----:B------:R-:W-:Y:S02]  /*1b70*/  ULEA UR4, UR15, UR14, 0x3 ;  /* 0x0000000e0f047291 */ /* 0x000fe4000f8e18ff */
[----:B------:R-:W-:Y:S01]  /*1b80*/  ULEA UR19, UR21, UR52, 0x6 ;  /* 0x0000003415137291 */ /* 0x000fe2000f8e30ff */
[----:B------:R-:W-:-:S06]  /*1b90*/  UMOV UR13, URZ ;  /* 0x000000ff000d7c82 */ /* 0x000fcc0008000000 */
[----:B------:R1:W2:Y:S01]  /*1ba0*/  SYNCS.PHASECHK.TRANS64.TRYWAIT P0, [UR4+0x40], R0 ;  /* 0x00004000ff0075a7 */ /* 0x0002a20008001104 */
[----:B------:R-:W-:-:S04]  /*1bb0*/  ULEA.HI UR4, UR20, UR20, URZ, 0x1 ;  /* 0x0000001414047291 */ /* 0x000fc8000f8f08ff */
[----:B------:R-:W-:-:S04]  /*1bc0*/  USHF.L.U32 UR4, UR4, 0x6, URZ ;  /* 0x0000000604047899 */ /* 0x000fc800080006ff */
[----:B------:R-:W-:-:S04]  /*1bd0*/  ULOP3.LUT UR35, UR4, 0xffffff80, URZ, 0xc0, !UPT ;  /* 0xffffff8004237892 */ /* 0x000fc8000f8ec0ff */
[----:B------:R-:W-:Y:S01]  /*1be0*/  UIADD3 UR35, UPT, UPT, UR50, UR35, URZ ;  /* 0x0000002332237290 */ /* 0x000fe2000fffe0ff */
[----:B------:R-:W-:Y:S11]  /*1bf0*/  BRA.U !UP0, `(.L_x_25) ;  /* 0x0000000108f87547 */ /* 0x000ff6000b800000 */
[----:B------:R-:W-:Y:S01]  /*1c00*/  UMOV UR21, UR49 ;  /* 0x0000003100157c82 */ /* 0x000fe20008000000 */
[----:B------:R-:W-:Y:S01]  /*1c10*/  UMOV UR4, UR15 ;  /* 0x0000000f00047c82 */ /* 0x000fe20008000000 */
[----:B------:R-:W-:-:S05]  /*1c20*/  UMOV UR26, 0x20 ;  /* 0x00000020001a7882 */ /* 0x000fca0000000000 */
.L_x_31:
[----:B------:R-:W-:Y:S01]  /*1c30*/  ULEA UR33, UR4, UR14, 0x3 ;  /* 0x0000000e04217291 */ /* 0x000fe2000f8e18ff */
[----:B------:R-:W-:Y:S01]  /*1c40*/  @P3 MOV R2, 0xc000 ;  /* 0x0000c00000023802 */ /* 0x000fe20000000f00 */
[----:B--2-4-:R-:W-:Y:S10]  /*1c50*/  @P0 BRA `(.L_x_26) ;  /* 0x00000000000c0947 */ /* 0x014ff40003800000 */
[----:B------:R-:W-:-:S04]  /*1c60*/  SHF.L.U32 R3, R12, 0x1f, RZ ;  /* 0x0000001f0c037819 */ /* 0x000fc800000006ff */
[----:B------:R-:W2:Y:S02]  /*1c70*/  SYNCS.PHASECHK.TRANS64.TRYWAIT P0, [UR33+0x40], R3 ;  /* 0x00004003ff0075a7 */ /* 0x000ea40008001121 */
[----:B--2---:R-:W-:Y:S05]  /*1c80*/  @!P0 BRA `(.L_x_27) ;  /* 0x0000006400108947 */ /* 0x004fea0003800000 */
.L_x_26:
[----:B------:R2:W-:Y:S01]  /*1c90*/  @P3 SYNCS.ARRIVE.TRANS64 RZ, [UR33], R2 ;  /* 0x00000002ffff39a7 */ /* 0x0005e20008000021 */
[----:B------:R-:W-:Y:S02]  /*1ca0*/  ULOP3.LUT UR5, UR31, 0x2, URZ, 0xfc, !UPT ;  /* 0x000000021f057892 */ /* 0x000fe4000f8efcff */
[----:B------:R-:W-:Y:S02]  /*1cb0*/  UIADD3 UR21, UPT, UPT, UR21, 0x1, URZ ;  /* 0x0000000115157890 */ /* 0x000fe4000fffe0ff */
[----:B------:R-:W-:Y:S02]  /*1cc0*/  UISETP.NE.AND UP0, UPT, UR5, 0x2, UPT ;  /* 0x000000020500788c */ /* 0x000fe4000bf05270 */
[----:B------:R-:W-:-:S07]  /*1cd0*/  UISETP.NE.AND UP2, UPT, UR21, 0x1, UPT ;  /* 0x000000011500788c */ /* 0x000fce000bf45270 */
[----:B------:R-:W-:Y:S05]  /*1ce0*/  BRA.U UP0, `(.L_x_28) ;  /* 0x0000000100047547 */ /* 0x000fea000b800000 */
[----:B------:R-:W-:Y:S05]  /*1cf0*/  BPT.TRAP 0x1 ;  /* 0x000000040000795c */ /* 0x000fea0000300000 */
.L_x_28:
[----:B------:R-:W-:Y:S04]  /*1d00*/  BSSY.RECONVERGENT B0, `(.L_x_29) ;  /* 0x0000003000007945 */ /* 0x000fe80003800200 */
[----:B------:R-:W-:Y:S05]  /*1d10*/  @!P2 BRA `(.L_x_30) ;  /* 0x000000000004a947 */ /* 0x000fea0003800000 */
[----:B------:R-:W-:Y:S05]  /*1d20*/  BPT.TRAP 0x1 ;  /* 0x000000040000795c */ /* 0x000fea0000300000 */
.L_x_30:
[----:B------:R-:W-:Y:S05]  /*1d30*/  BSYNC.RECONVERGENT B0 ;  /* 0x0000000000007941 */ /* 0x000fea0003800200 */
.L_x_29:
[----:B------:R-:W-:Y:S02]  /*1d40*/  UIADD3 UR5, UPT, UPT, UR4, 0x1, URZ ;  /* 0x0000000104057890 */ /* 0x000fe4000fffe0ff */
[----:B------:R-:W-:Y:S02]  /*1d50*/  ULEA UR24, UR4, UR30, 0xc ;  /* 0x0000001e04187291 */ /* 0x000fe4000f8e60ff */
[----:B------:R-:W-:Y:S02]  /*1d60*/  UISETP.NE.AND UP0, UPT, UR5, 0x8, UPT ;  /* 0x000000080500788c */ /* 0x000fe4000bf05270 */
[----:B------:R-:W-:Y:S02]  /*1d70*/  ULEA UR24, UR24, UR14, 0x2 ;  /* 0x0000000e18187291 */ /* 0x000fe4000f8e10ff */
[----:B------:R-:W-:Y:S02]  /*1d80*/  USEL UR6, URZ, 0x1, UP0 ;  /* 0x00000001ff067887 */ /* 0x000fe40008000000 */
[----:B------:R-:W-:-:S02]  /*1d90*/  USEL UR15, UR5, URZ, UP0 ;  /* 0x000000ff050f7287 */ /* 0x000fc40008000000 */
[----:B------:R-:W-:Y:S02]  /*1da0*/  ULEA UR8, UR4, UR14, 0xd ;  /* 0x0000000e04087291 */ /* 0x000fe4000f8e68ff */
[----:B------:R-:W-:Y:S01]  /*1db0*/  ULEA UR5, UR15, UR14, 0x3 ;  /* 0x0000000e0f057291 */ /* 0x000fe2000f8e18ff */
[----:B------:R-:W-:Y:S01]  /*1dc0*/  LOP3.LUT R12, R12, UR6, RZ, 0x3c, !PT ;  /* 0x000000060c0c7c12 */ /* 0x000fe2000f8e3cff */
[----:B------:R-:W-:Y:S02]  /*1dd0*/  UIADD3 UR6, UP1, UPT, UR40, 0x80, URZ ;  /* 0x0000008028067890 */ /* 0x000fe4000ff3e0ff */
[----:B------:R-:W-:Y:S01]  /*1de0*/  UIADD3 UR4, UP0, UPT, UR40, 0x180, URZ ;  /* 0x0000018028047890 */ /* 0x000fe2000ff1e0ff */
[----:B-1----:R-:W-:Y:S01]  /*1df0*/  SHF.L.U32 R0, R12, 0x1f, RZ ;  /* 0x0000001f0c007819 */ /* 0x002fe200000006ff */
[----:B------:R-:W-:Y:S02]  /*1e00*/  UIADD3 UR34, UPT, UPT, UR26, -0x20, URZ ;  /* 0xffffffe01a227890 */ /* 0x000fe4000fffe0ff */
[----:B------:R-:W-:Y:S01]  /*1e10*/  ULOP3.LUT UR33, UR33, 0xfefffff8, URZ, 0xc0, !UPT ;  /* 0xfefffff821217892 */ /* 0x000fe2000f8ec0ff */
[----:B------:R3:W4:Y:S01]  /*1e20*/  SYNCS.PHASECHK.TRANS64.TRYWAIT P0, [UR5+0x40], R0 ;  /* 0x00004000ff0075a7 */ /* 0x0007220008001105 */
[----:B------:R-:W-:-:S02]  /*1e30*/  UIADD3.X UR7, UPT, UPT, URZ, UR41, URZ, UP1, !UPT ;  /* 0x00000029ff077290 */ /* 0x000fc40008ffe4ff */
[----:B------:R-:W-:Y:S02]  /*1e40*/  UIADD3 UR32, UPT, UPT, UR24, 0x6400, URZ ;  /* 0x0000640018207890 */ /* 0x000fe4000fffe0ff */
[----:B------:R-:W-:Y:S02]  /*1e50*/  UPRMT UR13, URZ, 0x5410, UR29 ;  /* 0x00005410ff0d7896 */ /* 0x000fe4000800001d */
[----:B------:R-:W-:Y:S02]  /*1e60*/  UIADD3 UR24, UPT, UPT, UR24, 0x8400, URZ ;  /* 0x0000840018187890 */ /* 0x000fe4000fffe0ff */
[----:B------:R-:W-:Y:S02]  /*1e70*/  UIADD3.X UR5, UPT, UPT, URZ, UR41, URZ, UP0, !UPT ;  /* 0x00000029ff057290 */ /* 0x000fe400087fe4ff */
[----:B------:R-:W-:Y:S02]  /*1e80*/  UIADD3 UR16, UPT, UPT, UR8, 0x26400, URZ ;  /* 0x0002640008107890 */ /* 0x000fe4000fffe0ff */
[----:B------:R-:W-:Y:S01]  /*1e90*/  UIADD3 UR8, UPT, UPT, UR8, 0x27400, URZ ;  /* 0x0002740008087890 */ /* 0x000fe2000fffe0ff */
[----:B------:R-:W-:Y:S01]  /*1ea0*/  UMOV UR22, 0x0 ;  /* 0x0000000000167882 */ /* 0x000fe20000000000 */
[----:B------:R-:W-:Y:S01]  /*1eb0*/  UMOV UR23, 0x10000000 ;  /* 0x1000000000177882 */ /* 0x000fe20000000000 */
[----:B------:R-:W-:Y:S01]  /*1ec0*/  UMOV UR27, UR35 ;  /* 0x00000023001b7c82 */ /* 0x000fe20008000000 */
[----:B------:R-:W-:Y:S01]  /*1ed0*/  UMOV UR28, UR36 ;  /* 0x00000024001c7c82 */ /* 0x000fe20008000000 */
[----:B------:R-:W-:Y:S01]  /*1ee0*/  UMOV UR25, UR33 ;  /* 0x0000002100197c82 */ /* 0x000fe20008000000 */
[----:B------:R-:W-:Y:S01]  /*1ef0*/  UMOV UR20, UR36 ;  /* 0x0000002400147c82 */ /* 0x000fe20008000000 */
[----:B------:R-:W-:Y:S01]  /*1f00*/  UMOV UR17, UR33 ;  /* 0x0000002100117c82 */ /* 0x000fe20008000000 */
[----:B------:R-:W-:Y:S01]  /*1f10*/  UMOV UR18, UR34 ;  /* 0x0000002200127c82 */ /* 0x000fe20008000000 */
[----:B------:R-:W-:Y:S01]  /*1f20*/  UTMALDG.3D.MULTICAST.2CTA [UR32], [UR6], UR13, desc[UR22] ;  /* 0x00001620060073b4 */ /* 0x000fe2000821180d */
[----:B------:R-:W-:Y:S01]  /*1f30*/  UMOV UR10, UR26 ;  /* 0x0000001a000a7c82 */ /* 0x000fe20008000000 */
[----:B------:R-:W-:Y:S01]  /*1f40*/  UMOV UR11, UR19 ;  /* 0x00000013000b7c82 */ /* 0x000fe20008000000 */
[----:B------:R-:W-:Y:S01]  /*1f50*/  UMOV UR12, UR36 ;  /* 0x00000024000c7c82 */ /* 0x000fe20008000000 */
[----:B------:R-:W-:Y:S01]  /*1f60*/  UMOV UR9, UR33 ;  /* 0x0000002100097c82 */ /* 0x000fe20008000000 */
[----:B------:R1:W-:Y:S01]  /*1f70*/  UTMALDG.3D.MULTICAST.2CTA [UR24], [UR6], UR13, desc[UR22] ;  /* 0x00001618060073b4 */ /* 0x0003e2000821180d */
[----:B------:R-:W-:Y:S01]  /*1f80*/  UTMALDG.3D.2CTA [UR16], [UR4], desc[UR22] ;  /* 0x00001610040075b4 */ /* 0x000fe20008211000 */
[----:B------:R2:W-:Y:S01]  /*1f90*/  UTMALDG.3D.2CTA [UR8], [UR4], desc[UR22] ;  /* 0x00001608040075b4 */ /* 0x0005e20008211000 */
[----:B-1----:R-:W-:Y:S01]  /*1fa0*/  UIADD3 UR26, UPT, UPT, UR26, 0x40, URZ ;  /* 0x000000401a1a7890 */ /* 0x002fe2000fffe0ff */
[----:B------:R-:W-:Y:S01]  /*1fb0*/  UMOV UR13, UR37 ;  /* 0x00000025000d7c82 */ /* 0x000fe20008000000 */
[----:B--2---:R-:W-:Y:S01]  /*1fc0*/  UMOV UR4, UR15 ;  /* 0x0000000f00047c82 */ /* 0x004fe20008000000 */
[----:B---3--:R-:W-:Y:S09]  /*1fd0*/  BRA.U UP2, `(.L_x_31) ;  /* 0xfffffffd02147547 */ /* 0x008ff2000b83ffff */
.L_x_25:
[----:B------:R-:W-:Y:S01]  /*1fe0*/  ULEA UR4, UR15, UR14, 0x3 ;  /* 0x0000000e0f047291 */ /* 0x000fe2000f8e18ff */
[----:B-1----:R-:W-:Y:S01]  /*1ff0*/  SHF.L.U32 R0, R12, 0x1f, RZ ;  /* 0x0000001f0c007819 */ /* 0x002fe200000006ff */
[----:B------:R-:W-:Y:S01]  /*2000*/  @!P1 SYNCS.ARRIVE.TRANS64.A1T0 RZ, [UR14+0xb8], RZ ;  /* 0x0000b8ffffff99a7 */ /* 0x000fe2000810000e */
[----:B------:R-:W-:-:S06]  /*2010*/  UISETP.GT.AND UP0, UPT, UR48, UR47, UPT ;  /* 0x0000002f3000728c */ /* 0x000fcc000bf04270 */
[----:B------:R1:W3:Y:S03]  /*2020*/  SYNCS.PHASECHK.TRANS64.TRYWAIT P1, [UR4+0x40], R0 ;  /* 0x00004000ff0075a7 */ /* 0x0002e60008021104 */
[----:B------:R-:W-:Y:S05]  /*2030*/  BRA.U !UP0, `(.L_x_32) ;  /* 0x0000000508047547 */ /* 0x000fea000b800000 */
[----:B------:R-:W-:Y:S01]  /*2040*/  UIADD3 UR21, UPT, UPT, UR51, UR13, URZ ;  /* 0x0000000d33157290 */ /* 0x000fe2000fffe0ff */
[----:B------:R-:W-:-:S11]  /*2050*/  UMOV UR6, UR15 ;  /* 0x0000000f00067c82 */ /* 0x000fd60008000000 */
.L_x_40:
[----:B------:R-:W-:Y:S01]  /*2060*/  ULEA UR7, UR6, UR14, 0x3 ;  /* 0x0000000e06077291 */ /* 0x000fe2000f8e18ff */
[----:B---3--:R-:W-:Y:S01]  /*2070*/  @P3 MOV R2, 0xc000 ;  /* 0x0000c00000023802 */ /* 0x008fe20000000f00 */
[----:B--23--:R-:W-:Y:S10]  /*2080*/  @P1 BRA `(.L_x_33) ;  /* 0x00000000000c1947 */ /* 0x00cff40003800000 */
[----:B------:R-:W-:-:S04]  /*2090*/  SHF.L.U32 R3, R12, 0x1f, RZ ;  /* 0x0000001f0c037819 */ /* 0x000fc800000006ff */
[----:B--2-4-:R-:W2:Y:S02]  /*20a0*/  SYNCS.PHASECHK.TRANS64.TRYWAIT P0, [UR7+0x40], R3 ;  /* 0x00004003ff0075a7 */ /* 0x014ea40008001107 */
[----:B--2---:R-:W-:Y:S05]  /*20b0*/  @!P0 BRA `(.L_x_34) ;  /* 0x00000060001c8947 */ /* 0x004fea0003800000 */
.L_x_33:
[----:B------:R3:W-:Y:S01]  /*20c0*/  @P3 SYNCS.ARRIVE.TRANS64 RZ, [UR7], R2 ;  /* 0x00000002ffff39a7 */ /* 0x0007e20008000007 */
[----:B------:R-:W-:-:S04]  /*20d0*/  ULOP3.LUT UR4, UR31, 0x2, URZ, 0xfc, !UPT ;  /* 0x000000021f047892 */ /* 0x000fc8000f8efcff */
[----:B------:R-:W-:-:S09]  /*20e0*/  UISETP.NE.AND UP0, UPT, UR4, 0x2, UPT ;  /* 0x000000020400788c */ /* 0x000fd2000bf05270 */
[----:B------:R-:W-:Y:S05]  /*20f0*/  BRA.U UP0, `(.L_x_35) ;  /* 0x0000000100047547 */ /* 0x000fea000b800000 */
[----:B------:R-:W-:Y:S05]  /*2100*/  BPT.TRAP 0x1 ;  /* 0x000000040000795c */ /* 0x000fea0000300000 */
.L_x_35:
[----:B------:R-:W-:Y:S04]  /*2110*/  BSSY.RECONVERGENT B0, `(.L_x_36) ;  /* 0x0000003000007945 */ /* 0x000fe80003800200 */
[----:B------:R-:W-:Y:S05]  /*2120*/  @!P2 BRA `(.L_x_37) ;  /* 0x000000000004a947 */ /* 0x000fea0003800000 */
[----:B------:R-:W-:Y:S05]  /*2130*/  BPT.TRAP 0x1 ;  /* 0x000000040000795c */ /* 0x000fea0000300000 */
.L_x_37:
[----:B------:R-:W-:Y:S05]  /*2140*/  BSYNC.RECONVERGENT B0 ;  /* 0x0000000000007941 */ /* 0x000fea0003800200 */
.L_x_36:
[----:B------:R-:W-:Y:S01]  /*2150*/  UIADD3 UR4, UPT, UPT, UR6, 0x1, URZ ;  /* 0x0000000106047890 */ /* 0x000fe2000fffe0ff */
[----:B------:R-:W-:Y:S01]  /*2160*/  BSSY.RECONVERGENT B0, `(.L_x_38) ;  /* 0x000002a000007945 */ /* 0x000fe20003800200 */
[----:B--2-4-:R-:W-:Y:S02]  /*2170*/  ELECT P0, URZ, PT ;  /* 0x0000000000ff782f */ /* 0x014fe40003800000 */
[----:B------:R-:W-:-:S04]  /*2180*/  UISETP.NE.AND UP0, UPT, UR4, 0x8, UPT ;  /* 0x000000080400788c */ /* 0x000fc8000bf05270 */
[----:B------:R-:W-:Y:S02]  /*2190*/  USEL UR5, URZ, 0x1, UP0 ;  /* 0x00000001ff057887 */ /* 0x000fe40008000000 */
[----:B------:R-:W-:-:S04]  /*21a0*/  USEL UR15, UR4, URZ, UP0 ;  /* 0x000000ff040f7287 */ /* 0x000fc80008000000 */
[----:B------:R-:W-:Y:S01]  /*21b0*/  ULEA UR4, UR15, UR14, 0x3 ;  /* 0x0000000e0f047291 */ /* 0x000fe2000f8e18ff */
[----:B------:R-:W-:-:S04]  /*21c0*/  LOP3.LUT R12, R12, UR5, RZ, 0x3c, !PT ;  /* 0x000000050c0c7c12 */ /* 0x000fc8000f8e3cff */
[----:B-1----:R-:W-:-:S04]  /*21d0*/  SHF.L.U32 R0, R12, 0x1f, RZ ;  /* 0x0000001f0c007819 */ /* 0x002fc800000006ff */
[----:B------:R1:W2:Y:S01]  /*21e0*/  SYNCS.PHASECHK.TRANS64.TRYWAIT P1, [UR4+0x40], R0 ;  /* 0x00004000ff0075a7 */ /* 0x0002a20008021104 */
[----:B------:R-:W-:Y:S05]  /*21f0*/  @!P0 BRA `(.L_x_39) ;  /* 0x0000000000808947 */ /* 0x000fea0003800000 */
[----:B------:R-:W-:Y:S02]  /*2200*/  ULEA UR24, UR6, UR30, 0xc ;  /* 0x0000001e06187291 */ /* 0x000fe4000f8e60ff */
[----:B------:R-:W-:Y:S02]  /*2210*/  UIADD3 UR4, UP1, UPT, UR40, 0x80, URZ ;  /* 0x0000008028047890 */ /* 0x000fe4000ff3e0ff */
[----:B------:R-:W-:Y:S02]  /*2220*/  ULEA UR24, UR24, UR14, 0x2 ;  /* 0x0000000e18187291 */ /* 0x000fe4000f8e10ff */
[----:B------:R-:W-:Y:S02]  /*2230*/  USHF.L.U32 UR34, UR13, 0x6, URZ ;  /* 0x000000060d227899 */ /* 0x000fe400080006ff */
[----:B------:R-:W-:Y:S02]  /*2240*/  ULEA UR8, UR6, UR14, 0xd ;  /* 0x0000000e06087291 */ /* 0x000fe4000f8e68ff */
[----:B------:R-:W-:-:S02]  /*2250*/  UIADD3 UR22, UP0, UPT, UR40, 0x180, URZ ;  /* 0x0000018028167890 */ /* 0x000fc4000ff1e0ff */
[----:B------:R-:W-:Y:S02]  /*2260*/  ULOP3.LUT UR33, UR7, 0xfefffff8, URZ, 0xc0, !UPT ;  /* 0xfefffff807217892 */ /* 0x000fe4000f8ec0ff */
[----:B------:R-:W-:Y:S02]  /*2270*/  UIADD3.X UR5, UPT, UPT, URZ, UR41, URZ, UP1, !UPT ;  /* 0x00000029ff057290 */ /* 0x000fe40008ffe4ff */
[----:B------:R-:W-:Y:S02]  /*2280*/  UIADD3 UR32, UPT, UPT, UR24, 0x6400, URZ ;  /* 0x0000640018207890 */ /* 0x000fe4000fffe0ff */
[----:B------:R-:W-:Y:S02]  /*2290*/  UPRMT UR10, URZ, 0x5410, UR29 ;  /* 0x00005410ff0a7896 */ /* 0x000fe4000800001d */
[----:B------:R-:W-:Y:S02]  /*22a0*/  UIADD3 UR26, UPT, UPT, UR34, 0x20, URZ ;  /* 0x00000020221a7890 */ /* 0x000fe4000fffe0ff */
[----:B------:R-:W-:-:S02]  /*22b0*/  UIADD3 UR24, UPT, UPT, UR24, 0x8400, URZ ;  /* 0x0000840018187890 */ /* 0x000fc4000fffe0ff */
        /* <DEDUP_REMOVED lines=13> */
[----:B------:R-:W-:Y:S01]  /*2390*/  UMOV UR12, UR36 ;  /* 0x00000024000c7c82 */ /* 0x000fe20008000000 */
[----:B------:R-:W-:Y:S01]  /*23a0*/  UMOV UR9, UR33 ;  /* 0x0000002100097c82 */ /* 0x000fe20008000000 */
[----:B------:R4:W-:Y:S01]  /*23b0*/  UTMALDG.3D.MULTICAST.2CTA [UR24], [UR4], UR10, desc[UR38] ;  /* 0x00002618040073b4 */ /* 0x0009e2000821180a */
[----:B------:R1:W-:Y:S01]  /*23c0*/  UTMALDG.3D.2CTA [UR16], [UR22], desc[UR38] ;  /* 0x00002610160075b4 */ /* 0x0003e20008211000 */
[----:B----4-:R-:W-:-:S02]  /*23d0*/  UMOV UR10, UR26 ;  /* 0x0000001a000a7c82 */ /* 0x010fc40008000000 */
[----:B------:R1:W-:Y:S02]  /*23e0*/  UTMALDG.3D.2CTA [UR8], [UR22], desc[UR38] ;  /* 0x00002608160075b4 */ /* 0x0003e40008211000 */
[----:B-1----:R-:W-:Y:S01]  /*23f0*/  NOP ;  /* 0x0000000000007918 */ /* 0x002fe20000000000 */
.L_x_39:
[----:B------:R-:W-:Y:S05]  /*2400*/  BSYNC.RECONVERGENT B0 ;  /* 0x0000000000007941 */ /* 0x000fea0003800200 */
.L_x_38:
[----:B------:R-:W-:Y:S01]  /*2410*/  UIADD3 UR13, UPT, UPT, UR13, 0x1, URZ ;  /* 0x000000010d0d7890 */ /* 0x000fe2000fffe0ff */
[----:B------:R-:W-:-:S03]  /*2420*/  UMOV UR6, UR15 ;  /* 0x0000000f00067c82 */ /* 0x000fc60008000000 */
[----:B------:R-:W-:-:S09]  /*2430*/  UISETP.NE.AND UP0, UPT, UR13, UR21, UPT ;  /* 0x000000150d00728c */ /* 0x000fd2000bf05270 */
[----:B------:R-:W-:Y:S05]  /*2440*/  BRA.U UP0, `(.L_x_40) ;  /* 0xfffffffd00047547 */ /* 0x000fea000b83ffff */
.L_x_32:
[C---:B------:R-:W-:Y:S01]  /*2450*/  LEA R3, R11.reuse, UR14, 0x3 ;  /* 0x0000000e0b037c11 */ /* 0x040fe2000f8e18ff */
[----:B------:R-:W-:Y:S01]  /*2460*/  NOP ;  /* 0x0000000000007918 */ /* 0x000fe20000000000 */
[----:B-1----:R-:W-:Y:S02]  /*2470*/  SHF.L.U32 R0, R10, 0x1f, RZ ;  /* 0x0000001f0a007819 */ /* 0x002fe400000006ff */
[----:B------:R-:W-:Y:S02]  /*2480*/  LEA R5, R11, UR14, 0x4 ;  /* 0x0000000e0b057c11 */ /* 0x000fe4000f8e20ff */
[----:B--2-4-:R-:W1:Y:S02]  /*2490*/  SYNCS.PHASECHK.TRANS64.TRYWAIT P0, [R3+URZ+0xc0], R0 ;  /* 0x0000c000030075a7 */ /* 0x014e6400080011ff */
[----:B-1----:R-:W-:Y:S05]  /*24a0*/  @!P0 BRA `(.L_x_41) ;  /* 0x0000005c00388947 */ /* 0x002fea0003800000 */
.L_x_142:
[----:B------:R-:W2:Y:S01]  /*24b0*/  LDS.128 R4, [R5+0x150] ;  /* 0x0001500005047984 */ /* 0x000ea20000000c00 */
[----:B------:R-:W-:Y:S01]  /*24c0*/  UISETP.GE.AND UP0, UPT, UR42, 0x1, UPT ;  /* 0x000000012a00788c */ /* 0x000fe2000bf06270 */
[----:B------:R-:W-:Y:S01]  /*24d0*/  @!PT LDS RZ, [RZ] ;  /* 0x00000000fffff984 */ /* 0x000fe20000000800 */
[----:B------:R-:W-:Y:S01]  /*24e0*/  @!PT LDS RZ, [RZ] ;  /* 0x00000000fffff984 */ /* 0x000fe20000000800 */
[----:B------:R-:W-:Y:S01]  /*24f0*/  @!PT LDS RZ, [RZ] ;  /* 0x00000000fffff984 */ /* 0x000fe20000000800 */
[----:B------:R-:W-:Y:S01]  /*2500*/  @!PT LDS RZ, [RZ] ;  /* 0x00000000fffff984 */ /* 0x000fe20000000800 */
[----:B------:R4:W-:Y:S06]  /*2510*/  MEMBAR.ALL.CTA ;  /* 0x0000000000007992 */ /* 0x0009ec0000008000 */
[----:B----4-:R-:W4:Y:S01]  /*2520*/  FENCE.VIEW.ASYNC.S ;  /* 0x00000000000073c6 */ /* 0x010f220000000000 */
[----:B--2---:R-:W-:-:S13]  /*2530*/  LOP3.LUT P0, RZ, R6, 0x1, RZ, 0xc0, !PT ;  /* 0x0000000106ff7812 */ /* 0x004fda000780c0ff */
[----:B----4-:R-:W-:Y:S01]  /*2540*/  VOTEU.ANY UP1, P0 ;  /* 0x0000000000ff7886 */ /* 0x010fe20000020100 */
[----:B------:R-:W-:-:S13]  /*2550*/  PLOP3.LUT P0, PT, PT, PT, UP1, 0x80, 0x8 ;  /* 0x000000000008781c */ /* 0x000fda0003f0f018 */
[----:B-1----:R-:W-:Y:S02]  /*2560*/  @P0 LOP3.LUT R0, R5, 0xffff, RZ, 0xc0, !PT ;  /* 0x0000ffff05000812 */ /* 0x002fe400078ec0ff */
[----:B---3--:R-:W-:Y:S02]  /*2570*/  @P0 MOV R2, R4 ;  /* 0x0000000400020202 */ /* 0x008fe40000000f00 */
[----:B------:R-:W-:Y:S01]  /*2580*/  @P0 R2UR UR5, R0 ;  /* 0x00000000000502ca */ /* 0x000fe200000e0000 */
[----:B------:R-:W-:Y:S01]  /*2590*/  VIADD R0, R3, 0xd0 ;  /* 0x000000d003007836 */ /* 0x000fe20000000000 */
[----:B------:R-:W-:Y:S02]  /*25a0*/  @P0 SHF.R.U32.HI R4, RZ, 0x10, R5 ;  /* 0x00000010ff040819 */ /* 0x000fe40000011605 */
[----:B------:R-:W-:Y:S02]  /*25b0*/  @P0 R2UR UR6, R2 ;  /* 0x00000000020602ca */ /* 0x000fe400000e0000 */
[----:B------:R-:W-:-:S02]  /*25c0*/  PRMT R0, RZ, 0x654, R0 ;  /* 0x00000654ff007816 */ /* 0x000fc40000000000 */
[----:B------:R-:W-:Y:S02]  /*25d0*/  @P0 R2UR UR4, R4 ;  /* 0x00000000040402ca */ /* 0x000fe400000e0000 */
[----:B------:R1:W-:Y:S03]  /*25e0*/  SYNCS.ARRIVE.TRANS64.RED.A1T0 RZ, [R0+URZ], RZ ;  /* 0x000000ff00ff79a7 */ /* 0x0003e600081004ff */
[----:B------:R-:W-:-:S04]  /*25f0*/  @UP1 UMOV UR43, UR5 ;  /* 0x00000005002b1c82 */ /* 0x000fc80008000000 */
[----:B------:R-:W-:-:S04]  /*2600*/  @UP1 UMOV UR44, UR6 ;  /* 0x00000006002c1c82 */ /* 0x000fc80008000000 */
[----:B------:R-:W-:Y:S01]  /*2610*/  @UP1 UMOV UR36, UR4 ;  /* 0x0000000400241c82 */ /* 0x000fe20008000000 */
[----:B------:R-:W-:Y:S05]  /*2620*/  BRA.U !UP0, `(.L_x_42) ;  /* 0x0000000108d47547 */ /* 0x000fea000b800000 */
[----:B------:R-:W2:Y:S01]  /*2630*/  LDCU.128 UR16, c[0x0][0xb10] ;  /* 0x00016200ff1077ac */ /* 0x000ea20008000c00 */
[----:B------:R-:W3:Y:S01]  /*2640*/  LDCU UR23, c[0x0][0xb20] ;  /* 0x00016400ff1777ac */ /* 0x000ee20008000800 */
[----:B------:R-:W4:Y:S01]  /*2650*/  LDCU UR22, c[0x0][0xb0c] ;  /* 0x00016180ff1677ac */ /* 0x000f220008000800 */
[----:B------:R-:W1:Y:S01]  /*2660*/  LDCU.64 UR8, c[0x0][0xb28] ;  /* 0x00016500ff0877ac */ /* 0x000e620008000a00 */
[----:B------:R-:W-:Y:S02]  /*2670*/  UISETP.NE.AND UP3, UPT, UR42, 0x1, UPT ;  /* 0x000000012a00788c */ /* 0x000fe4000bf65270 */
[----:B--2---:R-:W-:Y:S02]  /*2680*/  UIMAD.WIDE.U32 UR6, UR45, UR19, URZ ;  /* 0x000000132d0672a5 */ /* 0x004fe4000f8e00ff */
[----:B------:R-:W-:Y:S02]  /*2690*/  UIMAD.WIDE.U32 UR4, UR46, UR16, URZ ;  /* 0x000000102e0472a5 */ /* 0x000fe4000f8e00ff */
[----:B------:R-:W-:-:S02]  /*26a0*/  UISETP.NE.AND UP0, UPT, UR18, 0x1, UPT ;  /* 0x000000011200788c */ /* 0x000fc4000bf05270 */
[----:B------:R-:W-:Y:S01]  /*26b0*/  UIMAD.WIDE.U32 UR20, UR43, UR19, URZ ;  /* 0x000000132b1472a5 */ /* 0x000fe2000f8e00ff */
[----:B------:R-:W-:Y:S02]  /*26c0*/  UMOV UR6, UR7 ;  /* 0x0000000700067c82 */ /* 0x000fe40008000000 */
[----:B------:R-:W-:Y:S01]  /*26d0*/  UMOV UR4, UR5 ;  /* 0x0000000500047c82 */ /* 0x000fe20008000000 */
[----:B---3--:R-:W-:Y:S02]  /*26e0*/  USHF.R.U32.HI UR6, URZ, UR23, UR6 ;  /* 0x00000017ff067299 */ /* 0x008fe40008011606 */
[----:B----4-:R-:W-:Y:S02]  /*26f0*/  UISETP.NE.AND UP2, UPT, UR22, 0x1, UPT ;  /* 0x000000011600788c */ /* 0x010fe4000bf45270 */
[----:B------:R-:W-:Y:S02]  /*2700*/  USHF.R.U32.HI UR4, URZ, UR17, UR4 ;  /* 0x00000011ff047299 */ /* 0x000fe40008011604 */
[----:B------:R-:W-:-:S02]  /*2710*/  USEL UR5, UR45, UR6, !UP0 ;  /* 0x000000062d057287 */ /* 0x000fc4000c000000 */
[----:B------:R-:W-:Y:S02]  /*2720*/  USEL UR6, UR46, UR4, !UP2 ;  /* 0x000000042e067287 */ /* 0x000fe4000d000000 */
[----:B-1----:R-:W-:Y:S01]  /*2730*/  UIMAD.WIDE.U32 UR10, UR5, UR8, URZ ;  /* 0x00000008050a72a5 */ /* 0x002fe2000f8e00ff */
[----:B------:R-:W-:Y:S01]  /*2740*/  UMOV UR4, UR21 ;  /* 0x0000001500047c82 */ /* 0x000fe20008000000 */
[----:B------:R-:W-:Y:S02]  /*2750*/  UIMAD.WIDE.U32 UR12, UR44, UR16, URZ ;  /* 0x000000102c0c72a5 */ /* 0x000fe4000f8e00ff */
[----:B------:R-:W-:-:S03]  /*2760*/  UIMAD.WIDE.U32 UR20, UR6, UR8, URZ ;  /* 0x00000008061472a5 */ /* 0x000fc6000f8e00ff */
[----:B------:R-:W-:Y:S01]  /*2770*/  UMOV UR10, UR11 ;  /* 0x0000000b000a7c82 */ /* 0x000fe20008000000 */
[----:B------:R-:W-:Y:S02]  /*2780*/  USHF.R.U32.HI UR4, URZ, UR23, UR4 ;  /* 0x00000017ff047299 */ /* 0x000fe40008011604 */
[----:B------:R-:W-:Y:S01]  /*2790*/  @UP3 USHF.R.U32.HI UR5, URZ, UR9, UR10 ;  /* 0x00000009ff053299 */ /* 0x000fe2000801160a */
[----:B------:R-:W-:Y:S01]  /*27a0*/  UMOV UR12, UR13 ;  /* 0x0000000d000c7c82 */ /* 0x000fe20008000000 */
[----:B------:R-:W-:Y:S01]  /*27b0*/  UMOV UR20, UR21 ;  /* 0x0000001500147c82 */ /* 0x000fe20008000000 */
[----:B------:R-:W-:Y:S02]  /*27c0*/  USHF.R.U32.HI UR17, URZ, UR17, UR12 ;  /* 0x00000011ff117299 */ /* 0x000fe4000801160c */
[----:B------:R-:W-:Y:S02]  /*27d0*/  USEL UR4, UR43, UR4, !UP0 ;  /* 0x000000042b047287 */ /* 0x000fe4000c000000 */
[----:B------:R-:W-:-:S02]  /*27e0*/  @UP3 USHF.R.U32.HI UR6, URZ, UR9, UR20 ;  /* 0x00000009ff063299 */ /* 0x000fc40008011614 */
[----:B------:R-:W-:Y:S02]  /*27f0*/  UIMAD UR7, UR42, UR5, URZ ;  /* 0x000000052a0772a4 */ /* 0x000fe4000f8e02ff */
[----:B------:R-:W-:Y:S02]  /*2800*/  USEL UR5, UR44, UR17, !UP2 ;  /* 0x000000112c057287 */ /* 0x000fe4000d000000 */
[----:B------:R-:W-:Y:S02]  /*2810*/  UIMAD UR10, UR42, UR6, URZ ;  /* 0x000000062a0a72a4 */ /* 0x000fe4000f8e02ff */
[----:B------:R-:W-:Y:S02]  /*2820*/  UISETP.GE.AND UP0, UPT, UR4, UR7, UPT ;  /* 0x000000070400728c */ /* 0x000fe4000bf06270 */
[----:B------:R-:W-:Y:S02]  /*2830*/  UIMAD.WIDE.U32 UR12, UR4, UR8, URZ ;  /* 0x00000008040c72a5 */ /* 0x000fe4000f8e00ff */
[----:B------:R-:W-:-:S02]  /*2840*/  UISETP.GE.OR UP0, UPT, UR5, UR10, UP0 ;  /* 0x0000000a0500728c */ /* 0x000fc40008706670 */
        /* <DEDUP_REMOVED lines=19> */
.L_x_42:
[----:B------:R-:W2:Y:S02]  /*2980*/  LDCU UR4, c[0x0][0xb30] ;  /* 0x00016600ff0477ac */ /* 0x000ea40008000800 */
[----:B--2---:R-:W-:-:S09]  /*2990*/  UISETP.NE.AND UP0, UPT, UR4, 0x1, UPT ;  /* 0x000000010400788c */ /* 0x004fd2000bf05270 */
[----:B------:R-:W-:Y:S05]  /*29a0*/  BRA.U UP0, `(.L_x_43) ;  /* 0x0000000100447547 */ /* 0x000fea000b800000 */
[----:B------:R-:W2:Y:S01]  /*29b0*/  LDCU.128 UR8, c[0x0][0xb10] ;  /* 0x00016200ff0877ac */ /* 0x000ea20008000c00 */
[----:B------:R-:W3:Y:S01]  /*29c0*/  LDCU UR12, c[0x0][0xb0c] ;  /* 0x00016180ff0c77ac */ /* 0x000ee20008000800 */
[----:B------:R-:W4:Y:S01]  /*29d0*/  LDCU UR13, c[0x0][0xb20] ;  /* 0x00016400ff0d77ac */ /* 0x000f220008000800 */
[----:B--2---:R-:W-:Y:S02]  /*29e0*/  UIMAD.WIDE.U32 UR6, UR44, UR8, URZ ;  /* 0x000000082c0672a5 */ /* 0x004fe4000f8e00ff */
[----:B------:R-:W-:Y:S02]  /*29f0*/  UIMAD.WIDE.U32 UR4, UR43, UR11, URZ ;  /* 0x0000000b2b0472a5 */ /* 0x000fe4000f8e00ff */
[----:B---3--:R-:W-:Y:S02]  /*2a00*/  UISETP.NE.AND UP2, UPT, UR12, 0x1, UPT ;  /* 0x000000010c00788c */ /* 0x008fe4000bf45270 */
[----:B------:R-:W-:Y:S01]  /*2a10*/  UISETP.NE.AND UP0, UPT, UR10, 0x1, UPT ;  /* 0x000000010a00788c */ /* 0x000fe2000bf05270 */
[----:B------:R-:W-:-:S02]  /*2a20*/  UMOV UR6, UR7 ;  /* 0x0000000700067c82 */ /* 0x000fc40008000000 */
[----:B------:R-:W-:Y:S01]  /*2a30*/  UMOV UR4, UR5 ;  /* 0x0000000500047c82 */ /* 0x000fe20008000000 */
[----:B------:R-:W-:Y:S02]  /*2a40*/  USHF.R.U32.HI UR9, URZ, UR9, UR6 ;  /* 0x00000009ff097299 */ /* 0x000fe40008011606 */
[----:B----4-:R-:W-:Y:S02]  /*2a50*/  USHF.R.U32.HI UR4, URZ, UR13, UR4 ;  /* 0x0000000dff047299 */ /* 0x010fe40008011604 */
[----:B------:R-:W-:Y:S02]  /*2a60*/  USEL UR5, UR44, UR9, !UP2 ;  /* 0x000000092c057287 */ /* 0x000fe4000d000000 */
[----:B------:R-:W-:-:S04]  /*2a70*/  USEL UR4, UR43, UR4, !UP0 ;  /* 0x000000042b047287 */ /* 0x000fc8000c000000 */
[----:B------:R-:W-:Y:S02]  /*2a80*/  UIADD3 UR6, UPT, UPT, UR5, -UR4, URZ ;  /* 0x8000000405067290 */ /* 0x000fe4000fffe0ff */
[----:B------:R-:W-:Y:S02]  /*2a90*/  UIADD3 UR4, UPT, UPT, -UR5, UR4, URZ ;  /* 0x0000000405047290 */ /* 0x000fe4000fffe1ff */
[----:B------:R-:W-:Y:S02]  /*2aa0*/  UIMAD UR43, UR6, UR10, UR43 ;  /* 0x0000000a062b72a4 */ /* 0x000fe4000f8e022b */
[----:B------:R-:W-:-:S12]  /*2ab0*/  UIMAD UR44, UR4, UR12, UR44 ;  /* 0x0000000c042c72a4 */ /* 0x000fd8000f8e022c */
.L_x_43:
[----:B------:R-:W-:Y:S01]  /*2ac0*/  VIADD R11, R11, 0x1 ;  /* 0x000000010b0b7836 */ /* 0x000fe20000000000 */
[----:B------:R-:W-:Y:S02]  /*2ad0*/  R2UR UR5, R66 ;  /* 0x00000000420572ca */ /* 0x000fe400000e0000 */
[----:B------:R-:W-:Y:S02]  /*2ae0*/  R2UR UR4, R65 ;  /* 0x00000000410472ca */ /* 0x000fe400000e0000 */
[C---:B------:R-:W-:Y:S02]  /*2af0*/  ISETP.NE.AND P0, PT, R11.reuse, 0x2, PT ;  /* 0x000000020b00780c */ /* 0x040fe40003f05270 */
[----:B------:R-:W-:Y:S02]  /*2b00*/  PLOP3.LUT P1, PT, PT, PT, PT, 0x80, 0x8 ;  /* 0x000000000008781c */ /* 0x000fe40003f2f070 */
[----:B------:R-:W-:Y:S02]  /*2b10*/  SEL R3, RZ, 0x1, P0 ;  /* 0x00000001ff037807 */ /* 0x000fe40000000000 */
[----:B------:R-:W-:-:S02]  /*2b20*/  SEL R11, R11, RZ, P0 ;  /* 0x000000ff0b0b7207 */ /* 0x000fc40000000000 */
[----:B------:R-:W-:Y:S01]  /*2b30*/  LOP3.LUT R10, R10, R3, RZ, 0x3c, !PT ;  /* 0x000000030a0a7212 */ /* 0x000fe200078e3cff */
[----:B------:R-:W-:Y:S02]  /*2b40*/  UIADD3 UR20, UPT, UPT, UR44, UR5, URZ ;  /* 0x000000052c147290 */ /* 0x000fe4000fffe0ff */
[----:B------:R-:W-:Y:S01]  /*2b50*/  UIADD3 UR21, UPT, UPT, UR43, UR4, URZ ;  /* 0x000000042b157290 */ /* 0x000fe2000fffe0ff */
[----:B------:R-:W-:Y:S11]  /*2b60*/  BRA.U UP1, `(.L_x_44) ;  /* 0xffffffed01b07547 */ /* 0x000ff6000b83ffff */
[----:B------:R-:W-:Y:S01]  /*2b70*/  UIADD3 UR14, UPT, UPT, UR14, 0x40, URZ ;  /* 0x000000400e0e7890 */ /* 0x000fe2000fffe0ff */
[----:B------:R-:W-:-:S03]  /*2b80*/  SHF.L.U32 R3, R12, 0x1f, RZ ;  /* 0x0000001f0c037819 */ /* 0x000fc600000006ff */
[----:B------:R-:W-:-:S09]  /*2b90*/  ULEA UR4, UR15, UR14, 0x3 ;  /* 0x0000000e0f047291 */ /* 0x000fd2000f8e18ff */
[----:B------:R-:W2:Y:S02]  /*2ba0*/  SYNCS.PHASECHK.TRANS64.TRYWAIT P0, [UR4], R3 ;  /* 0x00000003ff0075a7 */ /* 0x000ea40008001104 */
[----:B--2---:R-:W-:Y:S05]  /*2bb0*/  @!P0 BRA `(.L_x_45) ;  /* 0x0000005400888947 */ /* 0x004fea0003800000 */
.L_x_144:
[----:B------:R-:W-:-:S04]  /*2bc0*/  UIADD3 UR4, UPT, UPT, UR15, 0x1, URZ ;  /* 0x000000010f047890 */ /* 0x000fc8000fffe0ff */
[----:B------:R-:W-:-:S04]  /*2bd0*/  UISETP.NE.AND UP0, UPT, UR4, 0x8, UPT ;  /* 0x000000080400788c */ /* 0x000fc8000bf05270 */
[----:B------:R-:W-:Y:S02]  /*2be0*/  USEL UR6, URZ, 0x1, UP0 ;  /* 0x00000001ff067887 */ /* 0x000fe40008000000 */
[----:B------:R-:W-:-:S04]  /*2bf0*/  USEL UR4, UR4, URZ, UP0 ;  /* 0x000000ff04047287 */ /* 0x000fc80008000000 */
[----:B------:R-:W-:Y:S01]  /*2c00*/  ULEA UR5, UR4, UR14, 0x3 ;  /* 0x0000000e04057291 */ /* 0x000fe2000f8e18ff */
[----:B------:R-:W-:-:S04]  /*2c10*/  LOP3.LUT R2, R12, UR6, RZ, 0x3c, !PT ;  /* 0x000000060c027c12 */ /* 0x000fc8000f8e3cff */
[----:B-1----:R-:W-:-:S04]  /*2c20*/  SHF.L.U32 R3, R2, 0x1f, RZ ;  /* 0x0000001f02037819 */ /* 0x002fc800000006ff */
[----:B------:R-:W1:Y:S02]  /*2c30*/  SYNCS.PHASECHK.TRANS64.TRYWAIT P0, [UR5], R3 ;  /* 0x00000003ff0075a7 */ /* 0x000e640008001105 */
[----:B-1----:R-:W-:Y:S05]  /*2c40*/  @!P0 BRA `(.L_x_46) ;  /* 0x00000054007c8947 */ /* 0x002fea0003800000 */
.L_x_146:
        /* <DEDUP_REMOVED lines=9> */
.L_x_148:
        /* <DEDUP_REMOVED lines=9> */
.L_x_150:
        /* <DEDUP_REMOVED lines=9> */
.L_x_152:
        /* <DEDUP_REMOVED lines=9> */
.L_x_154:
        /* <DEDUP_REMOVED lines=9> */
.L_x_156:
[----:B------:R-:W-:-:S04]  /*2f20*/  UIADD3 UR4, UPT, UPT, UR4, 0x1, URZ ;  /* 0x0000000104047890 */ /* 0x000fc8000fffe0ff */
[----:B------:R-:W-:-:S04]  /*2f30*/  UISETP.NE.AND UP0, UPT, UR4, 0x8, UPT ;  /* 0x000000080400788c */ /* 0x000fc8000bf05270 */
[----:B------:R-:W-:Y:S02]  /*2f40*/  USEL UR5, URZ, 0x1, UP0 ;  /* 0x00000001ff057887 */ /* 0x000fe40008000000 */
[----:B------:R-:W-:-:S04]  /*2f50*/  USEL UR4, UR4, URZ, UP0 ;  /* 0x000000ff04047287 */ /* 0x000fc80008000000 */
[----:B------:R-:W-:Y:S01]  /*2f60*/  ULEA UR4, UR4, UR14, 0x3 ;  /* 0x0000000e04047291 */ /* 0x000fe2000f8e18ff */
[----:B-1----:R-:W-:-:S04]  /*2f70*/  LOP3.LUT R3, R2, UR5, RZ, 0x3c, !PT ;  /* 0x0000000502037c12 */ /* 0x002fc8000f8e3cff */
[----:B------:R-:W-:Y:S01]  /*2f80*/  SHF.L.U32 R3, R3, 0x1f, RZ ;  /* 0x0000001f03037819 */ /* 0x000fe200000006ff */
[----:B------:R-:W-:-:S07]  /*2f90*/  IMAD.U32 R0, RZ, RZ, UR4 ;  /* 0x00000004ff007e24 */ /* 0x000fce000f8e00ff */
.L_x_52:
[----:B-1----:R1:W2:Y:S02]  /*2fa0*/  SYNCS.PHASECHK.TRANS64.TRYWAIT P0, [R0+URZ], R3 ;  /* 0x00000003000075a7 */ /* 0x0022a400080011ff */
[----:B--2---:R-:W-:Y:S05]  /*2fb0*/  @!P0 NANOSLEEP.SYNCS 0x989680 ;  /* 0x009896800000895d */ /* 0x004fea0003900000 */
[----:B------:R-:W2:Y:S02]  /*2fc0*/  @!P0 SYNCS.PHASECHK.TRANS64 P0, [R0+URZ], R3 ;  /* 0x00000003000085a7 */ /* 0x000ea400080010ff */
[----:B--2---:R-:W-:Y:S05]  /*2fd0*/  @P0 EXIT ;  /* 0x000000000000094d */ /* 0x004fea0003800000 */
[----:B------:R-:W-:Y:S05]  /*2fe0*/  BRA `(.L_x_52) ;  /* 0xfffffffc00ec7947 */ /* 0x000fea000383ffff */
.L_x_22:
[----:B------:R-:W-:-:S04]  /*2ff0*/  UISETP.NE.AND UP0, UPT, UR53, URZ, UPT ;  /* 0x000000ff3500728c */ /* 0x000fc8000bf05270 */
[----:B------:R-:W-:-:S09]  /*3000*/  UISETP.NE.OR UP0, UPT, UR18, 0x1, UP0 ;  /* 0x000000011200788c */ /* 0x000fd20008705670 */
[----:B------:R-:W-:Y:S05]  /*3010*/  BRA.U UP0, `(.L_x_53) ;  /* 0x0000000500487547 */ /* 0x000fea000b800000 */
[----:B------:R-:W-:Y:S01]  /*3020*/  ISETP.GE.U32.AND P2, PT, R3, 0x4, PT ;  /* 0x000000040300780c */ /* 0x000fe20003f46070 */
[----:B------:R-:W-:Y:S01]  /*3030*/  IMAD.MOV.U32 R12, RZ, RZ, 0x1 ;  /* 0x00000001ff0c7424 */ /* 0x000fe200078e00ff */
[----:B------:R-:W-:Y:S02]  /*3040*/  CS2R R10, SRZ ;  /* 0x00000000000a7805 */ /* 0x000fe4000001ff00 */
[----:B------:R-:W-:Y:S01]  /*3050*/  CS2R R8, SRZ ;  /* 0x0000000000087805 */ /* 0x000fe2000001ff00 */
[----:B------:R-:W-:Y:S01]  /*3060*/  UMOV UR6, 0x400 ;  /* 0x0000040000067882 */ /* 0x000fe20000000000 */
[----:B------:R-:W-:Y:S01]  /*3070*/  UMOV UR5, URZ ;  /* 0x000000ff00057c82 */ /* 0x000fe20008000000 */
[----:B------:R-:W-:-:S12]  /*3080*/  ULEA UR6, UR53, UR6, 0x18 ;  /* 0x0000000635067291 */ /* 0x000fd8000f8ec0ff */
.L_x_57:
[----:B------:R-:W-:Y:S02]  /*3090*/  LEA R0, R8, UR6, 0x3 ;  /* 0x0000000608007c11 */ /* 0x000fe4000f8e18ff */
[----:B------:R-:W-:-:S03]  /*30a0*/  SHF.L.U32 R5, R9, 0x1f, RZ ;  /* 0x0000001f09057819 */ /* 0x000fc600000006ff */
[----:B------:R-:W-:Y:S01]  /*30b0*/  VIADD R4, R0, 0x130 ;  /* 0x0000013000047836 */ /* 0x000fe20000000000 */
[----:B------:R-:W1:Y:S02]  /*30c0*/  SYNCS.PHASECHK.TRANS64.TRYWAIT P0, [R0+URZ+0x120], R5 ;  /* 0x00012005000075a7 */ /* 0x000e6400080011ff */
[----:B-1----:R-:W-:Y:S05]  /*30d0*/  @!P0 BRA `(.L_x_54) ;  /* 0x0000005000e88947 */ /* 0x002fea0003800000 */
.L_x_157:
[----:B------:R-:W-:Y:S01]  /*30e0*/  ULEA UR4, UR5, UR6, 0x3 ;  /* 0x0000000605047291 */ /* 0x000fe2000f8e18ff */
[----:B------:R-:W-:Y:S01]  /*30f0*/  PRMT R4, RZ, 0x654, R4 ;  /* 0x00000654ff047816 */ /* 0x000fe20000000004 */
[----:B-1----:R-:W-:Y:S01]  /*3100*/  @!P2 IMAD.MOV.U32 R5, RZ, RZ, 0x10 ;  /* 0x00000010ff05a424 */ /* 0x002fe200078e00ff */
[----:B------:R-:W-:Y:S01]  /*3110*/  SHF.L.U32 R7, R12, 0x1f, RZ ;  /* 0x0000001f0c077819 */ /* 0x000fe200000006ff */
[----:B------:R-:W-:Y:S01]  /*3120*/  UIADD3 UR7, UPT, UPT, UR4, 0xc0, URZ ;  /* 0x000000c004077890 */ /* 0x000fe2000fffe0ff */
[----:B------:R1:W-:Y:S05]  /*3130*/  SYNCS.ARRIVE.TRANS64.RED.A1T0 RZ, [R4+URZ], RZ ;  /* 0x000000ff04ff79a7 */ /* 0x0003ea00081004ff */
[----:B------:R-:W-:Y:S01]  /*3140*/  IMAD.U32 R0, RZ, RZ, UR7 ;  /* 0x00000007ff007e24 */ /* 0x000fe2000f8e00ff */
[----:B------:R-:W2:Y:S04]  /*3150*/  SYNCS.PHASECHK.TRANS64.TRYWAIT P0, [UR4+0xd0], R7 ;  /* 0x0000d007ff0075a7 */ /* 0x000ea80008001104 */
[----:B------:R-:W-:Y:S01]  /*3160*/  PRMT R13, R3, 0x654, R0 ;  /* 0x00000654030d7816 */ /* 0x000fe20000000000 */
[----:B-12---:R-:W-:Y:S06]  /*3170*/  @!P0 BRA `(.L_x_55) ;  /* 0x0000005000d48947 */ /* 0x006fec0003800000 */
.L_x_159:
[----:B------:R-:W-:Y:S01]  /*3180*/  ULEA UR8, UR5, UR6, 0x4 ;  /* 0x0000000605087291 */ /* 0x000fe2000f8e20ff */
[----:B------:R-:W-:Y:S01]  /*3190*/  SEL R2, R13, R2, !P2 ;  /* 0x000000020d027207 */ /* 0x000fe20005000000 */
[----:B------:R-:W-:Y:S01]  /*31a0*/  UIADD3 UR9, UPT, UPT, UR4, 0xc0, URZ ;  /* 0x000000c004097890 */ /* 0x000fe2000fffe0ff */
[----:B-1----:R-:W-:Y:S01]  /*31b0*/  LEA R0, R11, UR6, 0x3 ;  /* 0x000000060b007c11 */ /* 0x002fe2000f8e18ff */
[----:B------:R-:W-:Y:S01]  /*31c0*/  UIADD3 UR8, UPT, UPT, UR8, 0x150, URZ ;  /* 0x0000015008087890 */ /* 0x000fe2000fffe0ff */
[----:B------:R1:W-:Y:S01]  /*31d0*/  @!P2 SYNCS.ARRIVE.TRANS64.RED RZ, [R2+URZ], R5 ;  /* 0x0000000502ffa9a7 */ /* 0x0003e200080004ff */
[----:B------:R-:W-:Y:S01]  /*31e0*/  UIADD3 UR4, UPT, UPT, UR5, 0x1, URZ ;  /* 0x0000000105047890 */ /* 0x000fe2000fffe0ff */
[----:B------:R-:W-:-:S03]  /*31f0*/  VIADD R8, R8, 0x1 ;  /* 0x0000000108087836 */ /* 0x000fc60000000000 */
[----:B------:R-:W-:Y:S02]  /*3200*/  UISETP.NE.AND UP0, UPT, UR4, 0x2, UPT ;  /* 0x000000020400788c */ /* 0x000fe4000bf05270 */
[----:B------:R-:W-:Y:S01]  /*3210*/  ISETP.NE.AND P0, PT, R8, 0x2, PT ;  /* 0x000000020800780c */ /* 0x000fe20003f05270 */
[----:B------:R-:W-:Y:S06]  /*3220*/  UGETNEXTWORKID.BROADCAST [UR8], [UR9] ;  /* 0x00000000080073ca */ /* 0x000fec0008000100 */
[----:B------:R-:W-:Y:S02]  /*3230*/  USEL UR7, URZ, 0x1, UP0 ;  /* 0x00000001ff077887 */ /* 0x000fe40008000000 */
[----:B------:R-:W-:-:S04]  /*3240*/  USEL UR5, UR4, URZ, UP0 ;  /* 0x000000ff04057287 */ /* 0x000fc80008000000 */
[----:B------:R-:W-:Y:S02]  /*3250*/  LOP3.LUT R12, R12, UR7, RZ, 0x3c, !PT ;  /* 0x000000070c0c7c12 */ /* 0x000fe4000f8e3cff */
[----:B-1----:R-:W-:-:S04]  /*3260*/  SHF.L.U32 R5, R10, 0x1f, RZ ;  /* 0x0000001f0a057819 */ /* 0x002fc800000006ff */
[----:B------:R-:W1:Y:S02]  /*3270*/  SYNCS.PHASECHK.TRANS64.TRYWAIT P1, [R0+URZ+0xc0], R5 ;  /* 0x0000c005000075a7 */ /* 0x000e6400080211ff */
[----:B-1----:R-:W-:Y:S05]  /*3280*/  @!P1 BRA `(.L_x_56) ;  /* 0x0000005000a89947 */ /* 0x002fea0003800000 */
.L_x_160:
[C---:B------:R-:W-:Y:S01]  /*3290*/  LEA R4, R11.reuse, UR6, 0x4 ;  /* 0x000000060b047c11 */ /* 0x040fe2000f8e20ff */
[----:B-1----:R-:W-:Y:S01]  /*32a0*/  VIADD R0, R0, 0xd0 ;  /* 0x000000d000007836 */ /* 0x002fe20000000000 */
[----:B------:R-:W-:Y:S01]  /*32b0*/  SEL R8, R8, RZ, P0 ;  /* 0x000000ff08087207 */ /* 0x000fe20000000000 */
[----:B------:R-:W-:-:S03]  /*32c0*/  VIADD R11, R11, 0x1 ;  /* 0x000000010b0b7836 */ /* 0x000fc60000000000 */
[----:B------:R-:W1:Y:S01]  /*32d0*/  LDS.128 R4, [R4+0x150] ;  /* 0x0001500004047984 */ /* 0x000e620000000c00 */
[----:B------:R-:W-:Y:S02]  /*32e0*/  PRMT R0, RZ, 0x654, R0 ;  /* 0x00000654ff007816 */ /* 0x000fe40000000000 */
[C---:B------:R-:W-:Y:S01]  /*32f0*/  ISETP.NE.AND P1, PT, R11.reuse, 0x2, PT ;  /* 0x000000020b00780c */ /* 0x040fe20003f25270 */
[----:B------:R-:W-:Y:S01]  /*3300*/  @!PT LDS RZ, [RZ] ;  /* 0x00000000fffff984 */ /* 0x000fe20000000800 */
[----:B------:R-:W-:Y:S01]  /*3310*/  @!PT LDS RZ, [RZ] ;  /* 0x00000000fffff984 */ /* 0x000fe20000000800 */
[----:B------:R-:W-:Y:S01]  /*3320*/  @!PT LDS RZ, [RZ] ;  /* 0x00000000fffff984 */ /* 0x000fe20000000800 */
[----:B------:R-:W-:Y:S01]  /*3330*/  @!PT LDS RZ, [RZ] ;  /* 0x00000000fffff984 */ /* 0x000fe20000000800 */
[----:B------:R2:W-:Y:S06]  /*3340*/  MEMBAR.ALL.CTA ;  /* 0x0000000000007992 */ /* 0x0005ec0000008000 */
[----:B--2---:R-:W2:Y:S01]  /*3350*/  FENCE.VIEW.ASYNC.S ;  /* 0x00000000000073c6 */ /* 0x004ea20000000000 */
[----:B------:R-:W-:Y:S01]  /*3360*/  SEL R11, R11, RZ, P1 ;  /* 0x000000ff0b0b7207 */ /* 0x000fe20000800000 */
[----:B--2---:R2:W-:Y:S01]  /*3370*/  SYNCS.ARRIVE.TRANS64.RED.A1T0 RZ, [R0+URZ], RZ ;  /* 0x000000ff00ff79a7 */ /* 0x0045e200081004ff */
[----:B-1----:R-:W-:-:S02]  /*3380*/  LOP3.LUT P3, RZ, R6, 0x1, RZ, 0xc0, !PT ;  /* 0x0000000106ff7812 */ /* 0x002fc4000786c0ff */
[----:B------:R-:W-:-:S04]  /*3390*/  SEL R5, RZ, 0x1, P1 ;  /* 0x00000001ff057807 */ /* 0x000fc80000800000 */
[----:B------:R-:W-:Y:S02]  /*33a0*/  LOP3.LUT R10, R10, R5, RZ, 0x3c, !PT ;  /* 0x000000050a0a7212 */ /* 0x000fe400078e3cff */
[----:B--2---:R-:W-:-:S04]  /*33b0*/  SEL R0, RZ, 0x1, P0 ;  /* 0x00000001ff007807 */ /* 0x004fc80000000000 */
[----:B------:R-:W-:Y:S01]  /*33c0*/  LOP3.LUT R9, R9, R0, RZ, 0x3c, !PT ;  /* 0x0000000009097212 */ /* 0x000fe200078e3cff */
[----:B------:R-:W-:Y:S06]  /*33d0*/  @P3 BRA `(.L_x_57) ;  /* 0xfffffffc002c3947 */ /* 0x000fec000383ffff */
[----:B------:R-:W-:Y:S01]  /*33e0*/  ULEA UR4, UR5, UR6, 0x3 ;  /* 0x0000000605047291 */ /* 0x000fe2000f8e18ff */
[----:B------:R-:W-:-:S08]  /*33f0*/  SHF.L.U32 R3, R12, 0x1f, RZ ;  /* 0x0000001f0c037819 */ /* 0x000fd000000006ff */
[----:B------:R-:W1:Y:S02]  /*3400*/  SYNCS.PHASECHK.TRANS64 P0, [UR4+0xd0], R3 ;  /* 0x0000d003ff0075a7 */ /* 0x000e640008001004 */
[----:B-1----:R-:W-:Y:S05]  /*3410*/  @P0 BRA `(.L_x_58) ;  /* 0x0000000000080947 */ /* 0x002fea0003800000 */
[----:B------:R-:W1:Y:S02]  /*3420*/  SYNCS.PHASECHK.TRANS64.TRYWAIT P0, [UR4+0xd0], R3 ;  /* 0x0000d003ff0075a7 */ /* 0x000e640008001104 */
[----:B-1----:R-:W-:Y:S05]  /*3430*/  @!P0 BRA `(.L_x_59) ;  /* 0x0000005000508947 */ /* 0x002fea0003800000 */
.L_x_58:
[----:B------:R-:W-:-:S04]  /*3440*/  UIADD3 UR7, UPT, UPT, UR5, 0x1, URZ ;  /* 0x0000000105077890 */ /* 0x000fc8000fffe0ff */
[----:B------:R-:W-:-:S04]  /*3450*/  UISETP.NE.AND UP0, UPT, UR7, 0x2, UPT ;  /* 0x000000020700788c */ /* 0x000fc8000bf05270 */
[----:B------:R-:W-:Y:S02]  /*3460*/  USEL UR8, URZ, 0x1, UP0 ;  /* 0x00000001ff087887 */ /* 0x000fe40008000000 */
[----:B------:R-:W-:-:S04]  /*3470*/  USEL UR7, UR7, URZ, UP0 ;  /* 0x000000ff07077287 */ /* 0x000fc80008000000 */
[----:B------:R-:W-:Y:S01]  /*3480*/  ULEA UR7, UR7, UR6, 0x3 ;  /* 0x0000000607077291 */ /* 0x000fe2000f8e18ff */
[----:B-1----:R-:W-:-:S04]  /*3490*/  LOP3.LUT R3, R12, UR8, RZ, 0x3c, !PT ;  /* 0x000000080c037c12 */ /* 0x002fc8000f8e3cff */
[----:B------:R-:W-:-:S04]  /*34a0*/  SHF.L.U32 R0, R3, 0x1f, RZ ;  /* 0x0000001f03007819 */ /* 0x000fc800000006ff */
[----:B------:R-:W1:Y:S02]  /*34b0*/  SYNCS.PHASECHK.TRANS64 P0, [UR7+0xd0], R0 ;  /* 0x0000d000ff0075a7 */ /* 0x000e640008001007 */
[----:B-1----:R-:W-:Y:S05]  /*34c0*/  @P0 EXIT ;  /* 0x000000000000094d */ /* 0x002fea0003800000 */
[----:B------:R-:W-:Y:S02]  /*34d0*/  SHF.L.U32 R3, R3, 0x1f, RZ ;  /* 0x0000001f03037819 */ /* 0x000fe400000006ff */
[----:B------:R-:W-:-:S07]  /*34e0*/  MOV R0, UR7 ;  /* 0x0000000700007c02 */ /* 0x000fce0008000f00 */
.L_x_60:
[----:B-1----:R1:W2:Y:S02]  /*34f0*/  SYNCS.PHASECHK.TRANS64.TRYWAIT P0, [R0+URZ+0xd0], R3 ;  /* 0x0000d003000075a7 */ /* 0x0022a400080011ff */
[----:B--2---:R-:W-:Y:S05]  /*3500*/  @!P0 NANOSLEEP.SYNCS 0x989680 ;  /* 0x009896800000895d */ /* 0x004fea0003900000 */
[----:B------:R-:W2:Y:S02]  /*3510*/  @!P0 SYNCS.PHASECHK.TRANS64 P0, [R0+URZ+0xd0], R3 ;  /* 0x0000d003000085a7 */ /* 0x000ea400080010ff */
[----:B--2---:R-:W-:Y:S05]  /*3520*/  @P0 EXIT ;  /* 0x000000000000094d */ /* 0x004fea0003800000 */
[----:B------:R-:W-:Y:S05]  /*3530*/  BRA `(.L_x_60) ;  /* 0xfffffffc00ec7947 */ /* 0x000fea000383ffff */
.L_x_53:
[----:B------:R-:W-:Y:S05]  /*3540*/  BRA.U UP4, `(.L_x_61) ;  /* 0x0000001504487547 */ /* 0x000fea000b800000 */
[----:B------:R-:W-:Y:S01]  /*3550*/  UMOV UR4, 0x40 ;  /* 0x0000004000047882 */ /* 0x000fe20000000000 */
[----:B------:R-:W-:Y:S01]  /*3560*/  NOP ;  /* 0x0000000000007918 */ /* 0x000fe20000000000 */
[----:B------:R-:W-:Y:S01]  /*3570*/  ULEA UR5, UR53, UR4, 0x18 ;  /* 0x0000000435057291 */ /* 0x000fe2000f8ec0ff */
[----:B------:R-:W-:Y:S02]  /*3580*/  UMOV UR6, 0x400 ;  /* 0x0000040000067882 */ /* 0x000fe40000000000 */
[----:B------:R-:W-:-:S06]  /*3590*/  ULEA UR6, UR53, UR6, 0x18 ;  /* 0x0000000635067291 */ /* 0x000fcc000f8ec0ff */
[----:B------:R-:W1:Y:S02]  /*35a0*/  LDS.U8 R3, [UR5+0x1c] ;  /* 0x00001c05ff037984 */ /* 0x000e640008000000 */
[----:B-1----:R-:W-:-:S13]  /*35b0*/  ISETP.NE.AND P0, PT, R3, RZ, PT ;  /* 0x000000ff0300720c */ /* 0x002fda0003f05270 */
[----:B------:R-:W-:Y:S05]  /*35c0*/  @P0 BRA `(.L_x_62) ;  /* 0x0000000400080947 */ /* 0x000fea0003800000 */
[----:B------:R-:W-:Y:S02]  /*35d0*/  UISETP.NE.U32.AND UP1, UPT, UR68, 0x1, UPT ;  /* 0x000000014400788c */ /* 0x000fe4000bf25070 */
[----:B------:R-:W-:-:S07]  /*35e0*/  UIADD3 UR7, UPT, UPT, UR5, 0x8, URZ ;  /* 0x0000000805077890 */ /* 0x000fce000fffe0ff */
[----:B------:R-:W-:Y:S05]  /*35f0*/  BRA.U !UP1, `(.L_x_63) ;  /* 0x00000001099c7547 */ /* 0x000fea000b800000 */
[----:B------:R-:W-:Y:S01]  /*3600*/  ELECT P0, URZ, PT ;  /* 0x0000000000ff782f */ /* 0x000fe20003800000 */
[----:B------:R-:W-:-:S12]  /*3610*/  BSSY B0, `(.L_x_63) ;  /* 0x0000025000007945 */ /* 0x000fd80003800000 */
[----:B------:R-:W-:Y:S05]  /*3620*/  @!P0 BRA `(.L_x_64) ;  /* 0x00000000008c8947 */ /* 0x000fea0003800000 */
[----:B------:R-:W-:-:S05]  /*3630*/  UMOV UR4, 0x10 ;  /* 0x0000001000047882 */ /* 0x000fca0000000000 */
[----:B------:R-:W-:Y:S04]  /*3640*/  DEPBAR.LE SB1, 0x36 ;  /* 0x00009d800000791a */ /* 0x000fe80000000000 */
[----:B------:R-:W1:Y:S02]  /*3650*/  UTCATOMSWS.2CTA.FIND_AND_SET.ALIGN UP0, UR4, UR4 ;  /* 0x00000004000475e3 */ /* 0x000e640008200800 */
[----:B-1----:R-:W-:Y:S01]  /*3660*/  MOV R10, UR4 ;  /* 0x00000004000a7c02 */ /* 0x002fe20008000f00 */
[----:B------:R-:W-:Y:S06]  /*3670*/  BRA.U UP0, `(.L_x_65) ;  /* 0x0000000100187547 */ /* 0x000fec000b800000 */
.L_x_66:
[----:B------:R-:W-:Y:S05]  /*3680*/  NANOSLEEP 0x64 ;  /* 0x000000640000795d */ /* 0x000fea0003800000 */
[----:B------:R-:W-:-:S05]  /*3690*/  UMOV UR4, 0x10 ;  /* 0x0000001000047882 */ /* 0x000fca0000000000 */
[----:B------:R-:W-:Y:S04]  /*36a0*/  DEPBAR.LE SB1, 0x36 ;  /* 0x00009d800000791a */ /* 0x000fe80000000000 */
[----:B------:R-:W1:Y:S02]  /*36b0*/  UTCATOMSWS.2CTA.FIND_AND_SET.ALIGN UP0, UR4, UR4 ;  /* 0x00000004000475e3 */ /* 0x000e640008200800 */
[----:B-1----:R-:W-:Y:S01]  /*36c0*/  MOV R10, UR4 ;  /* 0x00000004000a7c02 */ /* 0x002fe20008000f00 */
[----:B------:R-:W-:Y:S05]  /*36d0*/  BRA.U !UP0, `(.L_x_66) ;  /* 0xfffffffd08e87547 */ /* 0x000fea000b83ffff */
.L_x_65:
[----:B------:R-:W1:Y:S01]  /*36e0*/  LDS R6, [UR5+0x10] ;  /* 0x00001005ff067984 */ /* 0x000e620008000800 */
[----:B------:R-:W-:Y:S01]  /*36f0*/  IMAD.U32 R3, RZ, RZ, UR6 ;  /* 0x00000006ff037e24 */ /* 0x000fe2000f8e00ff */
[----:B------:R-:W-:-:S03]  /*3700*/  MOV R4, UR69 ;  /* 0x0000004500047c02 */ /* 0x000fc60008000f00 */
[----:B------:R-:W-:Y:S01]  /*3710*/  VIADD R3, R3, 0x170 ;  /* 0x0000017003037836 */ /* 0x000fe20000000000 */
[----:B-1----:R-:W-:-:S04]  /*3720*/  SHF.L.U32 R6, R6, 0x1f, RZ ;  /* 0x0000001f06067819 */ /* 0x002fc800000006ff */
[----:B------:R-:W1:Y:S02]  /*3730*/  SYNCS.PHASECHK.TRANS64.TRYWAIT P0, [UR5+0x8], R6 ;  /* 0x00000806ff0075a7 */ /* 0x000e640008001105 */
[----:B-1----:R-:W-:Y:S05]  /*3740*/  @P0 BRA `(.L_x_67) ;  /* 0x0000000000080947 */ /* 0x002fea0003800000 */
[----:B------:R-:W1:Y:S02]  /*3750*/  SYNCS.PHASECHK.TRANS64.TRYWAIT P0, [UR5+0x8], R6 ;  /* 0x00000806ff0075a7 */ /* 0x000e640008001105 */
[----:B-1----:R-:W-:Y:S05]  /*3760*/  @!P0 BRA `(.L_x_68) ;  /* 0x0000004c009c8947 */ /* 0x002fea0003800000 */
.L_x_67:
[----:B------:R-:W-:Y:S01]  /*3770*/  PRMT R4, R4, 0x654, R3 ;  /* 0x0000065404047816 */ /* 0x000fe20000000003 */
[----:B------:R-:W-:Y:S01]  /*3780*/  HFMA2 R3, -RZ, RZ, 0, 5.9604644775390625e-08 ;  /* 0x00000001ff037431 */ /* 0x000fe200000001ff */
[----:B------:R-:W-:Y:S01]  /*3790*/  UPRMT UR4, UR69, 0x654, UR7 ;  /* 0x0000065445047896 */ /* 0x000fe20008000007 */
[----:B------:R-:W-:Y:S02]  /*37a0*/  IMAD.MOV.U32 R7, RZ, RZ, 0xffff ;  /* 0x0000ffffff077424 */ /* 0x000fe400078e00ff */
[----:B-1----:R-:W-:Y:S02]  /*37b0*/  IMAD.MOV.U32 R6, RZ, RZ, 0x4 ;  /* 0x00000004ff067424 */ /* 0x002fe400078e00ff */
[----:B------:R-:W-:Y:S01]  /*37c0*/  IMAD.SHL.U32 R9, R10, 0x20, RZ ;  /* 0x000000200a097824 */ /* 0x000fe200078e00ff */
[----:B------:R-:W-:Y:S02]  /*37d0*/  MOV R5, UR4 ;  /* 0x0000000400057c02 */ /* 0x000fe40008000f00 */
[-C--:B------:R-:W-:Y:S01]  /*37e0*/  SHF.L.U32 R8, R7, R10.reuse, RZ ;  /* 0x0000000a07087219 */ /* 0x080fe200000006ff */
[----:B------:R1:W-:Y:S01]  /*37f0*/  SYNCS.ARRIVE.TRANS64.RED RZ, [UR4], R6 ;  /* 0x00000006ffff79a7 */ /* 0x0003e20008000404 */
[----:B------:R-:W-:Y:S01]  /*3800*/  SHF.L.U32 R7, R3, R10, RZ ;  /* 0x0000000a03077219 */ /* 0x000fe200000006ff */
[----:B------:R1:W-:Y:S04]  /*3810*/  STS [UR6+0x170], R9 ;  /* 0x00017009ff007988 */ /* 0x0003e80008000806 */
[----:B------:R1:W-:Y:S04]  /*3820*/  STAS [R4.64], R10 ;  /* 0x0000000a04007dbd */ /* 0x0003e8000c0008ff */
[----:B------:R1:W-:Y:S04]  /*3830*/  ATOMS.OR RZ, [UR5+0x14], R8 ;  /* 0x00001408ffff798c */ /* 0x0003e8000b000005 */
[----:B------:R1:W-:Y:S04]  /*3840*/  ATOMS.OR RZ, [UR5+0x18], R7 ;  /* 0x00001807ffff798c */ /* 0x0003e8000b000005 */
[----:B------:R1:W-:Y:S02]  /*3850*/  ATOMS.XOR RZ, [UR5+0x10], R3 ;  /* 0x00001003ffff798c */ /* 0x0003e4000b800005 */
.L_x_64:
[----:B------:R-:W-:Y:S05]  /*3860*/  BSYNC B0 ;  /* 0x0000000000007941 */ /* 0x000fea0003800000 */
.L_x_63:
[----:B------:R-:W-:Y:S05]  /*3870*/  BRA.U UP1, `(.L_x_69) ;  /* 0x00000001016c7547 */ /* 0x000fea000b800000 */
[----:B------:R-:W-:-:S03]  /*3880*/  UMOV UR4, 0xffffffff ;  /* 0xffffffff00047882 */ /* 0x000fc60000000000 */
[----:B------:R-:W-:Y:S05]  /*3890*/  BRA.DIV UR4, `(.L_x_70) ;  /* 0x0000004e04687947 */ /* 0x000fea000b800000 */
[----:B------:R-:W-:-:S13]  /*38a0*/  ELECT P0, URZ, PT ;  /* 0x0000000000ff782f */ /* 0x000fda0003800000 */
.L_x_164:
[----:B------:R-:W-:Y:S05]  /*38b0*/  @!P0 BRA `(.L_x_69) ;  /* 0x00000000005c8947 */ /* 0x000fea0003800000 */
[----:B-1----:R-:W1:Y:S02]  /*38c0*/  LDS R4, [UR5+0x10] ;  /* 0x00001005ff047984 */ /* 0x002e640008000800 */
[----:B-1----:R-:W-:-:S04]  /*38d0*/  SHF.L.U32 R4, R4, 0x1f, RZ ;  /* 0x0000001f04047819 */ /* 0x002fc800000006ff */
[----:B------:R-:W1:Y:S02]  /*38e0*/  SYNCS.PHASECHK.TRANS64.TRYWAIT P0, [UR5+0x8], R4 ;  /* 0x00000804ff0075a7 */ /* 0x000e640008001105 */
[----:B-1----:R-:W-:Y:S05]  /*38f0*/  @P0 BRA `(.L_x_71) ;  /* 0x0000000000080947 */ /* 0x002fea0003800000 */
[----:B------:R-:W1:Y:S02]  /*3900*/  SYNCS.PHASECHK.TRANS64.TRYWAIT P0, [UR5+0x8], R4 ;  /* 0x00000804ff0075a7 */ /* 0x000e640008001105 */
[----:B-1----:R-:W-:Y:S05]  /*3910*/  @!P0 BRA `(.L_x_72) ;  /* 0x0000004c006c8947 */ /* 0x002fea0003800000 */
.L_x_71:
[----:B------:R-:W2:Y:S01]  /*3920*/  LDS R6, [UR6+0x170] ;  /* 0x00017006ff067984 */ /* 0x000ea20008000800 */
[----:B-1----:R-:W-:Y:S02]  /*3930*/  HFMA2 R3, -RZ, RZ, 0, 5.9604644775390625e-08 ;  /* 0x00000001ff037431 */ /* 0x002fe400000001ff */
[----:B------:R-:W-:Y:S01]  /*3940*/  IMAD.MOV.U32 R4, RZ, RZ, 0xffff ;  /* 0x0000ffffff047424 */ /* 0x000fe200078e00ff */
[----:B------:R-:W-:Y:S01]  /*3950*/  UPRMT UR4, UR69, 0x654, UR7 ;  /* 0x0000065445047896 */ /* 0x000fe20008000007 */
[----:B--2---:R-:W-:-:S03]  /*3960*/  IMAD.SHL.U32 R5, R6, 0x20, RZ ;  /* 0x0000002006057824 */ /* 0x004fc600078e00ff */
[-C--:B------:R-:W-:Y:S02]  /*3970*/  SHF.L.U32 R4, R4, R6.reuse, RZ ;  /* 0x0000000604047219 */ /* 0x080fe400000006ff */
[----:B------:R-:W-:Y:S01]  /*3980*/  SHF.L.U32 R6, R3, R6, RZ ;  /* 0x0000000603067219 */ /* 0x000fe200000006ff */
[----:B------:R2:W-:Y:S04]  /*3990*/  STS [UR6+0x170], R5 ;  /* 0x00017005ff007988 */ /* 0x0005e80008000806 */
[----:B------:R2:W-:Y:S04]  /*39a0*/  ATOMS.OR RZ, [UR5+0x14], R4 ;  /* 0x00001404ffff798c */ /* 0x0005e8000b000005 */
[----:B------:R2:W-:Y:S01]  /*39b0*/  ATOMS.OR RZ, [UR5+0x18], R6 ;  /* 0x00001806ffff798c */ /* 0x0005e2000b000005 */
[----:B------:R-:W-:Y:S03]  /*39c0*/  SYNCS.ARRIVE.TRANS64.RED.A1T0 RZ, [UR4], RZ ;  /* 0x000000ffffff79a7 */ /* 0x000fe60008100404 */
[----:B------:R2:W-:Y:S01]  /*39d0*/  ATOMS.XOR RZ, [UR5+0x10], R3 ;  /* 0x00001003ffff798c */ /* 0x0005e2000b800005 */
[----:B------:R-:W-:Y:S05]  /*39e0*/  BRA `(.L_x_69) ;  /* 0x0000000000107947 */ /* 0x000fea0003800000 */
.L_x_62:
[----:B------:R-:W-:Y:S02]  /*39f0*/  MOV R3, 0xffffffff ;  /* 0xffffffff00037802 */ /* 0x000fe40000000f00 */
[----:B------:R-:W-:-:S03]  /*3a00*/  MOV R4, 0x3a30 ;  /* 0x00003a3000047802 */ /* 0x000fc60000000f00 */
[----:B------:R1:W-:Y:S04]  /*3a10*/  STS [UR6+0x170], R3 ;  /* 0x00017003ff007988 */ /* 0x0003e80008000806 */
[----:B-1---5:R-:W-:Y:S05]  /*3a20*/  CALL.REL.NOINC `($__internal_1_$__cuda_sm10x_tcgen05_guardrail_trap_phase_invalid_during_alloc) ;  /* 0x0000005000cc7944 */ /* 0x022fea0003c00000 */
.L_x_69:
[----:B------:R-:W-:Y:S05]  /*3a30*/  WARPSYNC.ALL ;  /* 0x0000000000007948 */ /* 0x000fea0003800000 */
[----:B------:R-:W3:Y:S01]  /*3a40*/  S2UR UR4, SR_CgaCtaId ;  /* 0x00000000000479c3 */ /* 0x000ee20000008800 */
[----:B------:R-:W-:Y:S01]  /*3a50*/  UMOV UR41, 0x400 ;  /* 0x0000040000297882 */ /* 0x000fe20000000000 */
[----:B------:R-:W-:-:S06]  /*3a60*/  NOP ;  /* 0x0000000000007918 */ /* 0x000fcc0000000000 */
[----:B------:R-:W-:Y:S06]  /*3a70*/  BAR.ARV 0x6, 0xa0 ;  /* 0x0182800000007b1d */ /* 0x000fec0000002000 */
[----:B------:R-:W4:Y:S01]  /*3a80*/  LDCU UR6, c[0x0][0x38c] ;  /* 0x00007180ff0677ac */ /* 0x000f220008000800 */
[----:B------:R-:W-:Y:S01]  /*3a90*/  LOP3.LUT R0, R0, 0xffff, RZ, 0xc0, !PT ;  /* 0x0000ffff00007812 */ /* 0x000fe200078ec0ff */
[----:B-1----:R-:W-:Y:S01]  /*3aa0*/  IMAD.MOV.U32 R9, RZ, RZ, 0x1 ;  /* 0x00000001ff097424 */ /* 0x002fe200078e00ff */
[----:B------:R-:W-:Y:S01]  /*3ab0*/  LOP3.LUT R2, R2, 0xffff, RZ, 0xc0, !PT ;  /* 0x0000ffff02027812 */ /* 0x000fe200078ec0ff */
[----:B------:R-:W-:Y:S01]  /*3ac0*/  IMAD.MOV.U32 R8, RZ, RZ, RZ ;  /* 0x000000ffff087224 */ /* 0x000fe200078e00ff */
[----:B------:R-:W-:Y:S01]  /*3ad0*/  R2UR UR65, R0 ;  /* 0x00000000004172ca */ /* 0x000fe200000e0000 */
[----:B------:R-:W-:Y:S01]  /*3ae0*/  UMOV UR47, URZ ;  /* 0x000000ff002f7c82 */ /* 0x000fe20008000000 */
[----:B------:R-:W-:Y:S01]  /*3af0*/  R2UR UR43, R2 ;  /* 0x00000000022b72ca */ /* 0x000fe200000e0000 */
[----:B------:R-:W-:Y:S01]  /*3b00*/  UMOV UR38, URZ ;  /* 0x000000ff00267c82 */ /* 0x000fe20008000000 */
[----:B------:R-:W-:Y:S01]  /*3b10*/  UMOV UR37, URZ ;  /* 0x000000ff00257c82 */ /* 0x000fe20008000000 */
[----:B---3--:R-:W-:-:S02]  /*3b20*/  ULEA UR41, UR4, UR41, 0x18 ;  /* 0x0000002904297291 */ /* 0x008fc4000f8ec0ff */
[----:B------:R-:W-:Y:S02]  /*3b30*/  UISETP.NE.AND UP3, UPT, UR68, URZ, UPT ;  /* 0x000000ff4400728c */ /* 0x000fe4000bf65270 */
[----:B------:R-:W-:Y:S02]  /*3b40*/  UIADD3 UR5, UPT, UPT, UR41, 0x6400, URZ ;  /* 0x0000640029057890 */ /* 0x000fe4000fffe0ff */
[----:B------:R-:W-:Y:S02]  /*3b50*/  UIADD3 UR4, UPT, UPT, UR41, 0x26400, URZ ;  /* 0x0002640029047890 */ /* 0x000fe4000fffe0ff */
[----:B----4-:R-:W-:Y:S01]  /*3b60*/  UIADD3 UR6, UPT, UPT, UR6, 0x3f, URZ ;  /* 0x0000003f06067890 */ /* 0x010fe2000fffe0ff */
[----:B--2---:R-:W1:Y:S01]  /*3b70*/  LDS R3, [UR41+0x170] ;  /* 0x00017029ff037984 */ /* 0x004e620008000800 */
[----:B------:R-:W-:Y:S02]  /*3b80*/  USHF.R.U32.HI UR5, URZ, 0x4, UR5 ;  /* 0x00000004ff057899 */ /* 0x000fe40008011605 */
[----:B------:R-:W-:-:S02]  /*3b90*/  USHF.R.S32.HI UR64, URZ, 0x1f, UR6 ;  /* 0x0000001fff407899 */ /* 0x000fc40008011406 */
[----:B------:R-:W-:Y:S02]  /*3ba0*/  USHF.R.U32.HI UR4, URZ, 0x4, UR4 ;  /* 0x00000004ff047899 */ /* 0x000fe40008011604 */
[----:B------:R-:W-:Y:S02]  /*3bb0*/  ULEA.HI UR64, UR64, UR6, URZ, 0x6 ;  /* 0x0000000640407291 */ /* 0x000fe4000f8f30ff */
[----:B------:R-:W-:Y:S02]  /*3bc0*/  ULOP3.LUT UR5, UR5, 0x3fff, URZ, 0xc0, !UPT ;  /* 0x00003fff05057892 */ /* 0x000fe4000f8ec0ff */
[----:B------:R-:W-:Y:S02]  /*3bd0*/  USHF.R.S32.HI UR64, URZ, 0x6, UR64 ;  /* 0x00000006ff407899 */ /* 0x000fe40008011440 */
[----:B------:R-:W-:Y:S02]  /*3be0*/  ULOP3.LUT UR45, UR4, 0x3fff, URZ, 0xc0, !UPT ;  /* 0x00003fff042d7892 */ /* 0x000fe4000f8ec0ff */
[----:B------:R-:W-:Y:S01]  /*3bf0*/  UISETP.LT.AND UP0, UPT, UR64, 0x1, UPT ;  /* 0x000000014000788c */ /* 0x000fe2000bf01270 */
[----:B------:R-:W-:Y:S01]  /*3c00*/  UMOV UR62, 0x0 ;  /* 0x00000000003e7882 */ /* 0x000fe20000000000 */
        /* <DEDUP_REMOVED lines=9> */
[----:B------:R-:W-:-:S02]  /*3ca0*/  ULOP3.LUT UR44, UR5, 0x10000, URZ, 0xfc, !UPT ;  /* 0x00010000052c7892 */ /* 0x000fc4000f8efcff */
[----:B------:R-:W-:Y:S02]  /*3cb0*/  ULOP3.LUT UR45, UR45, 0x10000, URZ, 0xfc, !UPT ;  /* 0x000100002d2d7892 */ /* 0x000fe4000f8efcff */
[----:B------:R-:W-:Y:S01]  /*3cc0*/  USEL UR66, UR64, 0x1, !UP0 ;  /* 0x0000000140427887 */ /* 0x000fe2000c000000 */
[----:B------:R-:W-:Y:S01]  /*3cd0*/  UMOV UR52, 0x0 ;  /* 0x0000000000347882 */ /* 0x000fe20000000000 */
[----:B------:R-:W-:Y:S01]  /*3ce0*/  UMOV UR53, 0x8100910 ;  /* 0x0810091000357882 */ /* 0x000fe20000000000 */
[----:B------:R-:W-:Y:S01]  /*3cf0*/  UMOV UR50, 0x0 ;  /* 0x0000000000327882 */ /* 0x000fe20000000000 */
[----:B------:R-:W-:Y:S01]  /*3d00*/  UMOV UR51, 0x8100910 ;  /* 0x0810091000337882 */ /* 0x000fe20000000000 */
[----:B------:R-:W-:Y:S01]  /*3d10*/  UMOV UR48, 0x0 ;  /* 0x0000000000307882 */ /* 0x000fe20000000000 */
[----:B------:R-:W-:Y:S01]  /*3d20*/  UMOV UR49, 0x8100910 ;  /* 0x0810091000317882 */ /* 0x000fe20000000000 */
[----:B-1----:R-:W-:Y:S02]  /*3d30*/  R2UR UR67, R3 ;  /* 0x00000000034372ca */ /* 0x002fe400000e0000 */
[----:B------:R-:W-:-:S13]  /*3d40*/  CS2R R2, SRZ ;  /* 0x0000000000027805 */ /* 0x000fda000001ff00 */
.L_x_80:
[C---:B------:R-:W-:Y:S02]  /*3d50*/  LEA R0, R8.reuse, UR41, 0x3 ;  /* 0x0000002908007c11 */ /* 0x040fe4000f8e18ff */
[----:B------:R-:W-:Y:S02]  /*3d60*/  SHF.L.U32 R5, R3, 0x1f, RZ ;  /* 0x0000001f03057819 */ /* 0x000fe400000006ff */
[----:B------:R-:W-:Y:S02]  /*3d70*/  LEA R4, R8, UR41, 0x4 ;  /* 0x0000002908047c11 */ /* 0x000fe4000f8e20ff */
[----:B------:R-:W1:Y:S02]  /*3d80*/  SYNCS.PHASECHK.TRANS64.TRYWAIT P0, [R0+URZ+0xc0], R5 ;  /* 0x0000c005000075a7 */ /* 0x000e6400080011ff */
[----:B-1-3--:R-:W-:Y:S05]  /*3d90*/  @!P0 BRA `(.L_x_73) ;  /* 0x0000004800648947 */ /* 0x00afea0003800000 */
.L_x_165:
[----:B-1----:R-:W1:Y:S01]  /*3da0*/  LDS.128 R4, [R4+0x150] ;  /* 0x0001500004047984 */ /* 0x002e620000000c00 */
[----:B------:R-:W-:Y:S02]  /*3db0*/  VIADD R0, R0, 0xd0 ;  /* 0x000000d000007836 */ /* 0x000fe40000000000 */
[----:B------:R-:W-:Y:S01]  /*3dc0*/  VIADD R8, R8, 0x1 ;  /* 0x0000000108087836 */ /* 0x000fe20000000000 */
[----:B------:R-:W-:Y:S01]  /*3dd0*/  @!PT LDS RZ, [RZ] ;  /* 0x00000000fffff984 */ /* 0x000fe20000000800 */
[----:B------:R-:W-:Y:S01]  /*3de0*/  @!PT LDS RZ, [RZ] ;  /* 0x00000000fffff984 */ /* 0x000fe20000000800 */
[----:B------:R-:W-:Y:S01]  /*3df0*/  @!PT LDS RZ, [RZ] ;  /* 0x00000000fffff984 */ /* 0x000fe20000000800 */
[----:B------:R-:W-:Y:S01]  /*3e00*/  @!PT LDS RZ, [RZ] ;  /* 0x00000000fffff984 */ /* 0x000fe20000000800 */
[----:B------:R2:W-:Y:S06]  /*3e10*/  MEMBAR.ALL.CTA ;  /* 0x0000000000007992 */ /* 0x0005ec0000008000 */
[----:B--2---:R-:W2:Y:S01]  /*3e20*/  FENCE.VIEW.ASYNC.S ;  /* 0x00000000000073c6 */ /* 0x004ea20000000000 */
[----:B------:R-:W-:-:S04]  /*3e30*/  PRMT R0, RZ, 0x654, R0 ;  /* 0x00000654ff007816 */ /* 0x000fc80000000000 */
[----:B--2---:R2:W-:Y:S01]  /*3e40*/  SYNCS.ARRIVE.TRANS64.RED.A1T0 RZ, [R0+URZ], RZ ;  /* 0x000000ff00ff79a7 */ /* 0x0045e200081004ff */
[----:B-1----:R-:W-:Y:S01]  /*3e50*/  LOP3.LUT P1, RZ, R6, 0x1, RZ, 0xc0, !PT ;  /* 0x0000000106ff7812 */ /* 0x002fe2000782c0ff */
[----:B--2---:R-:W-:-:S12]  /*3e60*/  BRA.U UP3, `(.L_x_74) ;  /* 0x0000000503587547 */ /* 0x004fd8000b800000 */
[----:B------:R-:W1:Y:S01]  /*3e70*/  LDCU UR4, c[0x0][0x38c] ;  /* 0x00007180ff0477ac */ /* 0x000e620008000800 */
[----:B------:R-:W-:Y:S02]  /*3e80*/  PLOP3.LUT P2, PT, PT, PT, PT, 0x80, 0x8 ;  /* 0x000000000008781c */ /* 0x000fe40003f4f070 */
[----:B------:R-:W-:Y:S01]  /*3e90*/  SHF.L.U32 R5, R9, 0x1f, RZ ;  /* 0x0000001f09057819 */ /* 0x000fe200000006ff */
[----:B------:R-:W-:Y:S02]  /*3ea0*/  ULEA UR46, UR47, UR41, 0x3 ;  /* 0x000000292f2e7291 */ /* 0x000fe4000f8e18ff */
[----:B------:R-:W-:Y:S02]  /*3eb0*/  ULEA UR36, UR47, UR67, 0x5 ;  /* 0x000000432f247291 */ /* 0x000fe4000f8e28ff */
[----:B-1----:R-:W-:-:S06]  /*3ec0*/  UISETP.GE.AND UP0, UPT, UR4, 0x1, UPT ;  /* 0x000000010400788c */ /* 0x002fcc000bf06270 */
[----:B------:R-:W-:-:S05]  /*3ed0*/  PLOP3.LUT P0, PT, PT, PT, UP0, 0x80, 0x8 ;  /* 0x000000000008781c */ /* 0x000fca0003f0f008 */
[----:B------:R-:W-:-:S08]  /*3ee0*/  @UP0 ULEA UR4, UR38, UR41, 0x3 ;  /* 0x0000002926040291 */ /* 0x000fd0000f8e18ff */
[----:B------:R-:W-:-:S04]  /*3ef0*/  @P0 SHF.L.U32 R0, R2, 0x1f, RZ ;  /* 0x0000001f02000819 */ /* 0x000fc800000006ff */
[----:B------:R1:W2:Y:S01]  /*3f00*/  @P0 SYNCS.PHASECHK.TRANS64.TRYWAIT P2, [UR4], R0 ;  /* 0x00000000ff0005a7 */ /* 0x0002a20008041104 */
[----:B------:R-:W3:Y:S02]  /*3f10*/  SYNCS.PHASECHK.TRANS64.TRYWAIT P0, [UR46+0x100], R5 ;  /* 0x00010005ff0075a7 */ /* 0x000ee4000800112e */
[----:B-123--:R-:W-:Y:S05]  /*3f20*/  @!P0 BRA `(.L_x_75) ;  /* 0x0000004800148947 */ /* 0x00efea0003800000 */
.L_x_167:
[----:B------:R-:W-:Y:S01]  /*3f30*/  UMOV UR42, UR37 ;  /* 0x00000025002a7c82 */ /* 0x000fe20008000000 */
[----:B------:R-:W-:Y:S05]  /*3f40*/  BRA.U !UP0, `(.L_x_76) ;  /* 0x0000000508107547 */ /* 0x000fea000b800000 */
[----:B------:R-:W-:Y:S02]  /*3f50*/  UIADD3 UR42, UPT, UPT, UR66, UR37, URZ ;  /* 0x00000025422a7290 */ /* 0x000fe4000fffe0ff */
[----:B------:R-:W-:Y:S01]  /*3f60*/  UPLOP3.LUT UP2, UPT, UPT, UPT, UPT, 0x40, 0x4 ;  /* 0x000000000004789c */ /* 0x000fe20003f4e870 */
[----:B------:R-:W-:Y:S01]  /*3f70*/  UMOV UR39, UR64 ;  /* 0x0000004000277c82 */ /* 0x000fe20008000000 */
[----:B------:R-:W-:-:S09]  /*3f80*/  UMOV UR5, UR38 ;  /* 0x0000002600057c82 */ /* 0x000fd20008000000 */
.L_x_79:
[----:B------:R-:W-:Y:S01]  /*3f90*/  ULEA UR7, UR5, UR41, 0x3 ;  /* 0x0000002905077291 */ /* 0x000fe2000f8e18ff */
[----:B--23--:R-:W-:Y:S11]  /*3fa0*/  @P2 BRA `(.L_x_77) ;  /* 0x00000000000c2947 */ /* 0x00cff60003800000 */
[----:B-1----:R-:W-:Y:S04]  /*3fb0*/  SHF.L.U32 R5, R2, 0x1f, RZ ;  /* 0x0000001f02057819 */ /* 0x002fe800000006ff */
[----:B------:R-:W1:Y:S02]  /*3fc0*/  SYNCS.PHASECHK.TRANS64.TRYWAIT P0, [UR7], R5 ;  /* 0x00000005ff0075a7 */ /* 0x000e640008001107 */
[----:B-1----:R-:W-:Y:S05]  /*3fd0*/  @!P0 BRA `(.L_x_78) ;  /* 0x0000004800008947 */ /* 0x002fea0003800000 */
.L_x_77:
[----:B------:R-:W-:Y:S01]  /*3fe0*/  UISETP.NE.AND UP0, UPT, UR39, 0x1, UPT ;  /* 0x000000012700788c */ /* 0x000fe2000bf05270 */
[----:B------:R-:W-:Y:S01]  /*3ff0*/  PLOP3.LUT P2, PT, PT, PT, PT, 0x80, 0x8 ;  /* 0x000000000008781c */ /* 0x000fe20003f4f070 */
[----:B------:R-:W-:Y:S02]  /*4000*/  UIADD3 UR4, UPT, UPT, UR5, 0x1, URZ ;  /* 0x0000000105047890 */ /* 0x000fe4000fffe0ff */
[----:B------:R-:W-:Y:S02]  /*4010*/  UIADD3 UR40, UPT, UPT, UR7, 0x40, URZ ;  /* 0x0000004007287890 */ /* 0x000fe4000fffe0ff */
[----:B------:R-:W-:Y:S01]  /*4020*/  UISETP.NE.AND UP1, UPT, UR4, 0x8, UPT ;  /* 0x000000080400788c */ /* 0x000fe2000bf25270 */
[----:B------:R-:W-:Y:S01]  /*4030*/  PLOP3.LUT P0, PT, PT, PT, UP0, 0x80, 0x8 ;  /* 0x000000000008781c */ /* 0x000fe20003f0f008 */
[----:B------:R-:W-:Y:S02]  /*4040*/  UIADD3 UR37, UPT, UPT, UR37, 0x1, URZ ;  /* 0x0000000125257890 */ /* 0x000fe4000fffe0ff */
[----:B------:R-:W-:Y:S02]  /*4050*/  USEL UR6, URZ, 0x1, UP1 ;  /* 0x00000001ff067887 */ /* 0x000fe40008800000 */
[----:B------:R-:W-:Y:S02]  /*4060*/  USEL UR38, UR4, URZ, UP1 ;  /* 0x000000ff04267287 */ /* 0x000fe40008800000 */
[----:B------:R-:W-:Y:S02]  /*4070*/  UIADD3 UR39, UPT, UPT, UR39, -0x1, URZ ;  /* 0xffffffff27277890 */ /* 0x000fe4000fffe0ff */
[----:B------:R-:W-:Y:S01]  /*4080*/  @UP0 ULEA UR4, UR38, UR41, 0x3 ;  /* 0x0000002926040291 */ /* 0x000fe2000f8e18ff */
[----:B------:R-:W-:Y:S01]  /*4090*/  LOP3.LUT R2, R2, UR6, RZ, 0x3c, !PT ;  /* 0x0000000602027c12 */ /* 0x000fe2000f8e3cff */
[----:B------:R-:W-:Y:S02]  /*40a0*/  ULEA UR6, UR5, UR45, 0x9 ;  /* 0x0000002d05067291 */ /* 0x000fe4000f8e48ff */
[----:B------:R-:W-:Y:S01]  /*40b0*/  UISETP.NE.AND UP0, UPT, UR37, UR42, UPT ;  /* 0x0000002a2500728c */ /* 0x000fe2000bf05270 */
[----:B-1----:R-:W-:Y:S01]  /*40c0*/  @P0 SHF.L.U32 R0, R2, 0x1f, RZ ;  /* 0x0000001f02000819 */ /* 0x002fe200000006ff */
[----:B------:R-:W-:Y:S02]  /*40d0*/  UIADD3 UR34, UPT, UPT, UR6, 0x2, URZ ;  /* 0x0000000206227890 */ /* 0x000fe4000fffe0ff */
[----:B------:R-:W-:Y:S01]  /*40e0*/  UIADD3 UR30, UPT, UPT, UR6, 0x4, URZ ;  /* 0x00000004061e7890 */ /* 0x000fe2000fffe0ff */
[----:B------:R2:W3:Y:S01]  /*40f0*/  @P0 SYNCS.PHASECHK.TRANS64.TRYWAIT P2, [UR4], R0 ;  /* 0x00000000ff0005a7 */ /* 0x0004e20008041104 */
[----:B------:R-:W-:Y:S02]  /*4100*/  ULEA UR4, UR5, UR44, 0xa ;  /* 0x0000002c05047291 */ /* 0x000fe4000f8e50ff */
[----:B------:R-:W-:Y:S02]  /*4110*/  UIADD3 UR26, UPT, UPT, UR6, 0x6, URZ ;  /* 0x00000006061a7890 */ /* 0x000fe4000fffe0ff */
        /* <DEDUP_REMOVED lines=10> */
[----:B------:R-:W-:Y:S01]  /*41c0*/  UIADD3 UR8, UPT, UPT, UR4, 0x206, URZ ;  /* 0x0000020604087890 */ /* 0x000fe2000fffe0ff */
[----:B------:R-:W-:Y:S01]  /*41d0*/  UMOV UR7, 0x40004040 ;  /* 0x4000404000077882 */ /* 0x000fe20000000000 */
[----:B------:R-:W-:Y:S01]  /*41e0*/  UMOV UR5, 0x40004040 ;  /* 0x4000404000057882 */ /* 0x000fe20000000000 */
[----:B------:R-:W-:Y:S01]  /*41f0*/  UMOV UR35, 0x40004040 ;  /* 0x4000404000237882 */ /* 0x000fe20000000000 */
[----:B------:R1:W-:Y:S01]  /*4200*/  UTCHMMA.2CTA gdesc[UR4], gdesc[UR6], tmem[UR36], tmem[UR62], idesc[UR63], UP2 ;  /* 0x00ff3e06040075ea */ /* 0x0003e20009200024 */
[----:B------:R-:W-:Y:S01]  /*4210*/  UPLOP3.LUT UP2, UPT, UPT, UPT, UPT, 0x80, 0x8 ;  /* 0x000000000008789c */ /* 0x000fe20003f4f070 */
[----:B------:R-:W-:Y:S01]  /*4220*/  UMOV UR33, 0x40004040 ;  /* 0x4000404000217882 */ /* 0x000fe20000000000 */
[----:B------:R-:W-:Y:S01]  /*4230*/  UMOV UR31, 0x40004040 ;  /* 0x40004040001f7882 */ /* 0x000fe20000000000 */
[----:B------:R2:W-:Y:S01]  /*4240*/  UTCHMMA.2CTA gdesc[UR32], gdesc[UR34], tmem[UR36], tmem[UR60], idesc[UR61], UPT ;  /* 0x00ff3c22200075ea */ /* 0x0005e2000ba00024 */
        /* <DEDUP_REMOVED lines=14> */
[----:B------:R-:W-:Y:S01]  /*4330*/  UMOV UR9, 0x40004040 ;  /* 0x4000404000097882 */ /* 0x000fe20000000000 */
[----:B------:R2:W-:Y:S01]  /*4340*/  UTCHMMA.2CTA gdesc[UR12], gdesc[UR14], tmem[UR36], tmem[UR50], idesc[UR51], UPT ;  /* 0x00ff320e0c0075ea */ /* 0x0005e2000ba00024 */
[----:B------:R2:W-:Y:S01]  /*4350*/  UTCHMMA.2CTA gdesc[UR8], gdesc[UR10], tmem[UR36], tmem[UR48], idesc[UR49], UPT ;  /* 0x00ff300a080075ea */ /* 0x0005e2000ba00024 */
[----:B------:R2:W-:Y:S01]  /*4360*/  UTCBAR.2CTA.MULTICAST [UR40], URZ, UR43 ;  /* 0x000000ff280073e9 */ /* 0x0005e2000820082b */
[----:B-1----:R-:W-:Y:S01]  /*4370*/  UMOV UR5, UR38 ;  /* 0x0000002600057c82 */ /* 0x002fe20008000000 */
[----:B------:R-:W-:Y:S05]  /*4380*/  BRA.U UP0, `(.L_x_79) ;  /* 0xfffffffd00007547 */ /* 0x000fea000b83ffff */
.L_x_76:
[----:B------:R-:W-:Y:S01]  /*4390*/  UIADD3 UR4, UPT, UPT, UR46, 0xe0, URZ ;  /* 0x000000e02e047890 */ /* 0x000fe2000fffe0ff */
[----:B------:R-:W-:-:S08]  /*43a0*/  UMOV UR37, UR42 ;  /* 0x0000002a00257c82 */ /* 0x000fd00008000000 */
[----:B------:R4:W-:Y:S01]  /*43b0*/  UTCBAR.2CTA.MULTICAST [UR4], URZ, UR65 ;  /* 0x000000ff040073e9 */ /* 0x0009e20008200841 */
[----:B------:R-:W-:Y:S02]  /*43c0*/  NOP ;  /* 0x0000000000007918 */ /* 0x000fe40000000000 */
.L_x_74:
[----:B----4-:R-:W-:Y:S01]  /*43d0*/  UIADD3 UR4, UPT, UPT, UR47, 0x1, URZ ;  /* 0x000000012f047890 */ /* 0x010fe2000fffe0ff */
[----:B------:R-:W-:-:S03]  /*43e0*/  ISETP.NE.AND P0, PT, R8, 0x2, PT ;  /* 0x000000020800780c */ /* 0x000fc60003f05270 */
[----:B------:R-:W-:Y:S01]  /*43f0*/  UISETP.NE.AND UP0, UPT, UR4, 0x4, UPT ;  /* 0x000000040400788c */ /* 0x000fe2000bf05270 */
[----:B-12---:R-:W-:Y:S02]  /*4400*/  SEL R0, RZ, 0x1, P0 ;  /* 0x00000001ff007807 */ /* 0x006fe40000000000 */
[----:B------:R-:W-:Y:S01]  /*4410*/  SEL R8, R8, RZ, P0 ;  /* 0x000000ff08087207 */ /* 0x000fe20000000000 */
[----:B------:R-:W-:Y:S01]  /*4420*/  USEL UR5, URZ, 0x1, UP0 ;  /* 0x00000001ff057887 */ /* 0x000fe20008000000 */
[----:B------:R-:W-:Y:S01]  /*4430*/  LOP3.LUT R3, R3, R0, RZ, 0x3c, !PT ;  /* 0x0000000003037212 */ /* 0x000fe200078e3cff */
[----:B------:R-:W-:-:S04]  /*4440*/  USEL UR47, UR4, URZ, UP0 ;  /* 0x000000ff042f7287 */ /* 0x000fc80008000000 */
[----:B------:R-:W-:Y:S01]  /*4450*/  LOP3.LUT R9, R9, UR5, RZ, 0x3c, !PT ;  /* 0x0000000509097c12 */ /* 0x000fe2000f8e3cff */
[----:B------:R-:W-:Y:S07]  /*4460*/  @P1 BRA `(.L_x_80) ;  /* 0xfffffff800381947 */ /* 0x000fee000383ffff */
[----:B------:R-:W1:Y:S01]  /*4470*/  S2UR UR8, SR_CgaCtaId ;  /* 0x00000000000879c3 */ /* 0x000e620000008800 */
[----:B------:R-:W-:Y:S01]  /*4480*/  ELECT P0, URZ, PT ;  /* 0x0000000000ff782f */ /* 0x000fe20003800000 */
[----:B------:R-:W-:Y:S01]  /*4490*/  HFMA2 R0, -RZ, RZ, 0, 5.9604644775390625e-08 ;  /* 0x00000001ff007431 */ /* 0x000fe200000001ff */
[----:B------:R-:W-:-:S05]  /*44a0*/  UMOV UR4, 0x40 ;  /* 0x0000004000047882 */ /* 0x000fca0000000000 */
[----:B------:R-:W-:Y:S01]  /*44b0*/  UVIRTCOUNT.DEALLOC.SMPOOL 0x80 ;  /* 0x000000800000784c */ /* 0x000fe20000000000 */
[----:B------:R-:W-:Y:S02]  /*44c0*/  UISETP.NE.AND UP1, UPT, UR68, URZ, UPT ;  /* 0x000000ff4400728c */ /* 0x000fe4000bf25270 */
[----:B-1----:R-:W-:-:S09]  /*44d0*/  ULEA UR8, UR8, UR4, 0x18 ;  /* 0x0000000408087291 */ /* 0x002fd2000f8ec0ff */
[----:B------:R1:W-:Y:S01]  /*44e0*/  @P0 STS.U8 [UR8+0x1c], R0 ;  /* 0x00001c00ff000988 */ /* 0x0003e20008000008 */
[----:B------:R-:W-:Y:S05]  /*44f0*/  BRA.U UP1, `(.L_x_81) ;  /* 0x0000000101a07547 */ /* 0x000fea000b800000 */
[----:B------:R-:W-:Y:S01]  /*4500*/  UIADD3 UR7, UPT, UPT, UR41, 0x100, URZ ;  /* 0x0000010029077890 */ /* 0x000fe2000fffe0ff */
[----:B------:R-:W-:-:S03]  /*4510*/  SHF.L.U32 R3, R9, 0x1f, RZ ;  /* 0x0000001f09037819 */ /* 0x000fc600000006ff */
[----:B------:R-:W-:-:S09]  /*4520*/  ULEA UR4, UR47, UR7, 0x3 ;  /* 0x000000072f047291 */ /* 0x000fd2000f8e18ff */
[----:B------:R-:W2:Y:S02]  /*4530*/  SYNCS.PHASECHK.TRANS64.TRYWAIT P0, [UR4], R3 ;  /* 0x00000003ff0075a7 */ /* 0x000ea40008001104 */
[----:B--2---:R-:W-:Y:S05]  /*4540*/  @!P0 BRA `(.L_x_82) ;  /* 0x0000004000bc8947 */ /* 0x004fea0003800000 */
.L_x_170:
        /* <DEDUP_REMOVED lines=9> */
.L_x_172:
        /* <DEDUP_REMOVED lines=9> */
.L_x_174:
[----:B------:R-:W-:-:S04]  /*4670*/  UIADD3 UR4, UPT, UPT, UR4, 0x1, URZ ;  /* 0x0000000104047890 */ /* 0x000fc8000fffe0ff */
[----:B------:R-:W-:-:S04]  /*4680*/  UISETP.NE.AND UP0, UPT, UR4, 0x4, UPT ;  /* 0x000000040400788c */ /* 0x000fc8000bf05270 */
[----:B------:R-:W-:Y:S02]  /*4690*/  USEL UR5, URZ, 0x1, UP0 ;  /* 0x00000001ff057887 */ /* 0x000fe40008000000 */
[----:B------:R-:W-:-:S04]  /*46a0*/  USEL UR4, UR4, URZ, UP0 ;  /* 0x000000ff04047287 */ /* 0x000fc80008000000 */
[----:B------:R-:W-:Y:S01]  /*46b0*/  ULEA UR4, UR4, UR7, 0x3 ;  /* 0x0000000704047291 */ /* 0x000fe2000f8e18ff */
[----:B-1----:R-:W-:-:S04]  /*46c0*/  LOP3.LUT R3, R2, UR5, RZ, 0x3c, !PT ;  /* 0x0000000502037c12 */ /* 0x002fc8000f8e3cff */
[----:B------:R-:W-:Y:S01]  /*46d0*/  SHF.L.U32 R3, R3, 0x1f, RZ ;  /* 0x0000001f03037819 */ /* 0x000fe200000006ff */
[----:B------:R-:W-:-:S04]  /*46e0*/  IMAD.U32 R0, RZ, RZ, UR4 ;  /* 0x00000004ff007e24 */ /* 0x000fc8000f8e00ff */
[----:B------:R1:W2:Y:S03]  /*46f0*/  SYNCS.PHASECHK.TRANS64.TRYWAIT P0, [R0+URZ], R3 ;  /* 0x00000003000075a7 */ /* 0x0002a600080011ff */
[----:B--2---:R-:W-:Y:S05]  /*4700*/  @!P0 NANOSLEEP.SYNCS 0x989680 ;  /* 0x009896800000895d */ /* 0x004fea0003900000 */
[----:B------:R-:W2:Y:S02]  /*4710*/  @!P0 SYNCS.PHASECHK.TRANS64 P0, [R0+URZ], R3 ;  /* 0x00000003000085a7 */ /* 0x000ea400080010ff */
[----:B--2---:R-:W-:Y:S05]  /*4720*/  @P0 BRA `(.L_x_85) ;  /* 0x0000000000200947 */ /* 0x004fea0003800000 */
.L_x_86:
[----:B--2---:R2:W4:Y:S02]  /*4730*/  SYNCS.PHASECHK.TRANS64.TRYWAIT P0, [R0+URZ], R3 ;  /* 0x00000003000075a7 */ /* 0x00452400080011ff */
[----:B----4-:R-:W-:Y:S05]  /*4740*/  @!P0 NANOSLEEP.SYNCS 0x989680 ;  /* 0x009896800000895d */ /* 0x010fea0003900000 */
[----:B------:R-:W4:Y:S02]  /*4750*/  @!P0 SYNCS.PHASECHK.TRANS64 P0, [R0+URZ], R3 ;  /* 0x00000003000085a7 */ /* 0x000f2400080010ff */
[----:B----4-:R-:W-:Y:S05]  /*4760*/  @!P0 BRA `(.L_x_86) ;  /* 0xfffffffc00f08947 */ /* 0x010fea000383ffff */
[----:B------:R-:W-:Y:S05]  /*4770*/  BRA `(.L_x_85) ;  /* 0x00000000000c7947 */ /* 0x000fea0003800000 */
.L_x_81:
[----:B------:R-:W-:-:S04]  /*4780*/  UIADD3 UR4, UPT, UPT, UR41, 0x140, URZ ;  /* 0x0000014029047890 */ /* 0x000fc8000fffe0ff */
[----:B------:R-:W-:-:S09]  /*4790*/  UPRMT UR4, UR69, 0x654, UR4 ;  /* 0x0000065445047896 */ /* 0x000fd20008000004 */
[----:B------:R-:W-:Y:S03]  /*47a0*/  SYNCS.ARRIVE.TRANS64.RED.A1T0 RZ, [UR4], RZ ;  /* 0x000000ffffff79a7 */ /* 0x000fe60008100404 */
.L_x_85:
[----:B-12---:R-:W-:Y:S01]  /*47b0*/  SHF.L.U32 R3, RZ, 0x1f, RZ ;  /* 0x0000001fff037819 */ /* 0x006fe200000006ff */
[----:B------:R-:W-:Y:S01]  /*47c0*/  UIADD3 UR4, UPT, UPT, UR41, 0x140, URZ ;  /* 0x0000014029047890 */ /* 0x000fe2000fffe0ff */
[----:B------:R-:W-:Y:S02]  /*47d0*/  PLOP3.LUT P0, PT, PT, PT, UP1, 0x80, 0x8 ;  /* 0x000000000008781c */ /* 0x000fe40003f0f018 */
[----:B------:R-:W1:Y:S02]  /*47e0*/  SYNCS.PHASECHK.TRANS64.TRYWAIT P1, [UR41+0x140], R3 ;  /* 0x00014003ff0075a7 */ /* 0x000e640008021129 */
[----:B-1----:R-:W-:Y:S09]  /*47f0*/  @!P1 BRA `(.L_x_87) ;  /* 0x0000004000589947 */ /* 0x002ff20003800000 */
.L_x_176:
[----:B------:R-:W-:Y:S01]  /*4800*/  @!UP1 UPRMT UR4, UR69, 0x654, UR4 ;  /* 0x0000065445049896 */ /* 0x000fe20008000004 */
[----:B------:R-:W-:Y:S01]  /*4810*/  UMOV UR5, 0xffff ;  /* 0x0000ffff00057882 */ /* 0x000fe20000000000 */
[----:B------:R-:W-:-:S07]  /*4820*/  UMOV UR6, 0x1 ;  /* 0x0000000100067882 */ /* 0x000fce0000000000 */
[----:B------:R-:W-:Y:S01]  /*4830*/  @!P0 SYNCS.ARRIVE.TRANS64.RED.A1T0 RZ, [UR4], RZ ;  /* 0x000000ffffff89a7 */ /* 0x000fe20008100404 */
[----:B------:R-:W-:Y:S01]  /*4840*/  NOP ;  /* 0x0000000000007918 */ /* 0x000fe20000000000 */
[----:B-1----:R-:W1:Y:S01]  /*4850*/  LDS R0, [UR8+0x14] ;  /* 0x00001408ff007984 */ /* 0x002e620008000800 */
[----:B------:R-:W-:-:S04]  /*4860*/  ULOP3.LUT UR4, UR67, 0xffff, URZ, 0xc0, !UPT ;  /* 0x0000ffff43047892 */ /* 0x000fc8000f8ec0ff */
[----:B------:R-:W-:-:S04]  /*4870*/  USHF.R.U32.HI UR4, URZ, 0x5, UR4 ;  /* 0x00000005ff047899 */ /* 0x000fc80008011604 */
[----:B------:R-:W-:Y:S02]  /*4880*/  USHF.L.U32 UR5, UR5, UR4, URZ ;  /* 0x0000000405057299 */ /* 0x000fe400080006ff */
[----:B------:R-:W-:-:S04]  /*4890*/  USHF.L.U32 UR4, UR6, UR4, URZ ;  /* 0x0000000406047299 */ /* 0x000fc800080006ff */
[----:B-1----:R-:W-:-:S04]  /*48a0*/  LOP3.LUT R0, R0, UR5, RZ, 0xc0, !PT ;  /* 0x0000000500007c12 */ /* 0x002fc8000f8ec0ff */
[----:B------:R-:W-:-:S13]  /*48b0*/  ISETP.NE.AND P0, PT, R0, UR5, PT ;  /* 0x0000000500007c0c */ /* 0x000fda000bf05270 */
[----:B------:R-:W-:Y:S05]  /*48c0*/  @P0 BRA `(.L_x_88) ;  /* 0x0000000000580947 */ /* 0x000fea0003800000 */
[----:B------:R-:W1:Y:S02]  /*48d0*/  LDS R0, [UR8+0x18] ;  /* 0x00001808ff007984 */ /* 0x000e640008000800 */
[----:B-1----:R-:W-:-:S04]  /*48e0*/  LOP3.LUT R0, R0, UR4, RZ, 0xc0, !PT ;  /* 0x0000000400007c12 */ /* 0x002fc8000f8ec0ff */
[----:B------:R-:W-:-:S13]  /*48f0*/  ISETP.NE.AND P0, PT, R0, UR4, PT ;  /* 0x0000000400007c0c */ /* 0x000fda000bf05270 */
[----:B------:R-:W-:Y:S05]  /*4900*/  @P0 BRA `(.L_x_89) ;  /* 0x00000000003c0947 */ /* 0x000fea0003800000 */
[----:B------:R-:W1:Y:S01]  /*4910*/  S2R R2, SR_LANEID ;  /* 0x0000000000027919 */ /* 0x000e620000000000 */
[----:B------:R-:W-:Y:S01]  /*4920*/  ULOP3.LUT UR5, URZ, UR5, URZ, 0x33, !UPT ;  /* 0x00000005ff057292 */ /* 0x000fe2000f8e33ff */
[----:B------:R-:W-:Y:S01]  /*4930*/  LOP3.LUT R4, RZ, UR4, RZ, 0x33, !PT ;  /* 0x00000004ff047c12 */ /* 0x000fe2000f8e33ff */
[----:B------:R-:W-:Y:S02]  /*4940*/  VOTEU.ANY UR4, UPT, PT ;  /* 0x0000000000047886 */ /* 0x000fe400038e0100 */
[----:B------:R-:W-:Y:S01]  /*4950*/  UFLO.U32 UR4, UR4 ;  /* 0x00000004000472bd */ /* 0x000fe200080e0000 */
[----:B------:R-:W2:Y:S01]  /*4960*/  REDUX UR6, R4 ;  /* 0x00000000040673c4 */ /* 0x000ea20000000000 */
[----:B------:R-:W-:-:S06]  /*4970*/  IMAD.U32 R0, RZ, RZ, UR5 ;  /* 0x00000005ff007e24 */ /* 0x000fcc000f8e00ff */
[----:B------:R4:W-:Y:S01]  /*4980*/  UTCATOMSWS.AND URZ, UR5 ;  /* 0x0000000500ff79e3 */ /* 0x0009e20008000000 */
[----:B------:R-:W3:Y:S01]  /*4990*/  REDUX UR7, R0 ;  /* 0x00000000000773c4 */ /* 0x000ee20000000000 */
[----:B-1----:R-:W-:Y:S01]  /*49a0*/  ISETP.EQ.U32.AND P0, PT, R2, UR4, PT ;  /* 0x0000000402007c0c */ /* 0x002fe2000bf02070 */
[----:B--2---:R-:W-:Y:S01]  /*49b0*/  IMAD.U32 R2, RZ, RZ, UR6 ;  /* 0x00000006ff027e24 */ /* 0x004fe2000f8e00ff */
[----:B---3--:R-:W-:-:S11]  /*49c0*/  MOV R3, UR7 ;  /* 0x0000000700037c02 */ /* 0x008fd60008000f00 */
[----:B------:R4:W-:Y:S04]  /*49d0*/  @P0 ATOMS.AND RZ, [UR8+0x14], R3 ;  /* 0x00001403ffff098c */ /* 0x0009e8000a800008 */
[----:B------:R4:W-:Y:S01]  /*49e0*/  @P0 ATOMS.AND RZ, [UR8+0x18], R2 ;  /* 0x00001802ffff098c */ /* 0x0009e2000a800008 */
[----:B------:R-:W-:Y:S05]  /*49f0*/  BRA `(.L_x_90) ;  /* 0x0000000000147947 */ /* 0x000fea0003800000 */
.L_x_89:
[----:B------:R-:W-:Y:S02]  /*4a00*/  MOV R2, 0x4a20 ;  /* 0x00004a2000027802 */ /* 0x000fe40000000f00 */
[----:B---3-5:R-:W-:Y:S05]  /*4a10*/  CALL.REL.NOINC `($__internal_0_$__cuda_sm10x_tcgen05_guardrail_trap_col_being_dealloced_not_returned_by_alloc) ;  /* 0x0000004000c47944 */ /* 0x028fea0003c00000 */
[----:B------:R-:W-:Y:S05]  /*4a20*/  BRA `(.L_x_90) ;  /* 0x0000000000087947 */ /* 0x000fea0003800000 */
.L_x_88:
[----:B------:R-:W-:Y:S02]  /*4a30*/  MOV R2, 0x4a50 ;  /* 0x00004a5000027802 */ /* 0x000fe40000000f00 */
[----:B---3-5:R-:W-:Y:S05]  /*4a40*/  CALL.REL.NOINC `($__internal_2_$__cuda_sm10x_tcgen05_guardrail_trap_unallocated_columns_being_dealloced) ;  /* 0x0000004000d07944 */ /* 0x028fea0003c00000 */
.L_x_90:
[----:B------:R-:W-:Y:S01]  /*4a50*/  NOP ;  /* 0x0000000000007918 */ /* 0x000fe20000000000 */
[----:B----4-:R-:W-:Y:S05]  /*4a60*/  EXIT ;  /* 0x000000000000794d */ /* 0x010fea0003800000 */
.L_x_61:
[----:B------:R-:W-:-:S09]  /*4a70*/  UISETP.NE.OR UP0, UPT, UR18, 0x3, !UP3 ;  /* 0x000000031200788c */ /* 0x000fd2000df05670 */
[----:B------:R-:W-:Y:S05]  /*4a80*/  BRA.U UP0, `(.L_x_91) ;  /* 0x00000011002c7547 */ /* 0x000fea000b800000 */
[----:B------:R-:W1:Y:S01]  /*4a90*/  LDCU UR37, c[0x0][0x370] ;  /* 0x00006e00ff2577ac */ /* 0x000e620008000800 */
[----:B------:R-:W2:Y:S01]  /*4aa0*/  LDC.64 R16, c[0x0][0x348] ;  /* 0x0000d200ff107b82 */ /* 0x000ea20000000a00 */
[----:B------:R-:W-:Y:S02]  /*4ab0*/  HFMA2 R13, -RZ, RZ, 0, 0 ;  /* 0x00000000ff0d7431 */ /* 0x000fe400000001ff */
[----:B------:R-:W-:Y:S01]  /*4ac0*/  IMAD.MOV.U32 R15, RZ, RZ, 0x1 ;  /* 0x00000001ff0f7424 */ /* 0x000fe200078e00ff */
[----:B------:R-:W1:Y:S01]  /*4ad0*/  LDCU.128 UR32, c[0x0][0xb10] ;  /* 0x00016200ff2077ac */ /* 0x000e620008000c00 */
[----:B------:R-:W-:Y:S01]  /*4ae0*/  IMAD.MOV.U32 R14, RZ, RZ, RZ ;  /* 0x000000ffff0e7224 */ /* 0x000fe200078e00ff */
[----:B------:R-:W-:Y:S01]  /*4af0*/  MOV R7, 0x2000 ;  /* 0x0000200000077802 */ /* 0x000fe20000000f00 */
[----:B------:R-:W3:Y:S01]  /*4b00*/  LDCU UR31, c[0x0][0x374] ;  /* 0x00006e80ff1f77ac */ /* 0x000ee20008000800 */
[----:B------:R-:W4:Y:S01]  /*4b10*/  LDC.64 R2, c[0x0][0x888] ;  /* 0x00022200ff027b82 */ /* 0x000f220000000a00 */
[----:B------:R-:W3:Y:S01]  /*4b20*/  LDCU UR15, c[0x0][0xb0c] ;  /* 0x00016180ff0f77ac */ /* 0x000ee20008000800 */
[----:B------:R-:W3:Y:S06]  /*4b30*/  LDCU UR40, c[0x0][0xb20] ;  /* 0x00016400ff2877ac */ /* 0x000eec0008000800 */
[----:B------:R-:W2:Y:S01]  /*4b40*/  LDC.64 R4, c[0x0][0x890] ;  /* 0x00022400ff047b82 */ /* 0x000ea20000000a00 */
[----:B------:R-:W3:Y:S01]  /*4b50*/  LDCU UR4, c[0x0][0xb30] ;  /* 0x00016600ff0477ac */ /* 0x000ee20008000800 */
[----:B-1----:R-:W-:-:S02]  /*4b60*/  UIMAD.WIDE.U32 UR6, UR37, UR32, URZ ;  /* 0x00000020250672a5 */ /* 0x002fc4000f8e00ff */
[----:B---3--:R-:W-:Y:S01]  /*4b70*/  UIMAD.WIDE.U32 UR8, UR31, UR35, URZ ;  /* 0x000000231f0872a5 */ /* 0x008fe2000f8e00ff */
[----:B------:R-:W-:Y:S01]  /*4b80*/  UMOV UR29, 0x400 ;  /* 0x00000400001d7882 */ /* 0x000fe20000000000 */
[----:B------:R-:W-:-:S03]  /*4b90*/  UPLOP3.LUT UP3, UPT, UPT, UPT, UPT, 0x40, 0x4 ;  /* 0x000000000004789c */ /* 0x000fc60003f6e870 */
[----:B------:R-:W-:Y:S01]  /*4ba0*/  UMOV UR6, UR7 ;  /* 0x0000000700067c82 */ /* 0x000fe20008000000 */
[----:B------:R-:W-:Y:S01]  /*4bb0*/  UISETP.GE.AND UP0, UPT, UR42, 0x1, UPT ;  /* 0x000000012a00788c */ /* 0x000fe2000bf06270 */
[----:B------:R-:W-:Y:S01]  /*4bc0*/  UMOV UR38, UR9 ;  /* 0x0000000900267c82 */ /* 0x000fe20008000000 */
[----:B------:R-:W-:Y:S01]  /*4bd0*/  UISETP.NE.AND UP4, UPT, UR42, 0x1, UPT ;  /* 0x000000012a00788c */ /* 0x000fe2000bf85270 */
[----:B------:R-:W1:Y:S01]  /*4be0*/  LDCU.64 UR22, c[0x0][0xb28] ;  /* 0x00016500ff1677ac */ /* 0x000e620008000a00 */
[----:B------:R-:W-:Y:S02]  /*4bf0*/  ULEA UR29, UR53, UR29, 0x18 ;  /* 0x0000001d351d7291 */ /* 0x000fe4000f8ec0ff */
[----:B------:R-:W-:Y:S02]  /*4c00*/  UISETP.NE.AND UP6, UPT, UR15, 0x1, UPT ;  /* 0x000000010f00788c */ /* 0x000fe4000bfc5270 */
[----:B------:R-:W-:Y:S02]  /*4c10*/  UISETP.NE.AND UP5, UPT, UR34, 0x1, UPT ;  /* 0x000000012200788c */ /* 0x000fe4000bfa5270 */
[----:B------:R-:W-:-:S02]  /*4c20*/  USHF.R.U32.HI UR39, URZ, UR33, UR6 ;  /* 0x00000021ff277299 */ /* 0x000fc40008011606 */
[----:B------:R-:W-:Y:S02]  /*4c30*/  USHF.R.U32.HI UR38, URZ, UR40, UR38 ;  /* 0x00000028ff267299 */ /* 0x000fe40008011626 */
[----:B------:R-:W-:Y:S01]  /*4c40*/  UISETP.NE.AND UP2, UPT, UR4, 0x1, UPT ;  /* 0x000000010400788c */ /* 0x000fe2000bf45270 */
[----:B------:R-:W-:-:S10]  /*4c50*/  UMOV UR12, URZ ;  /* 0x000000ff000c7c82 */ /* 0x000fd40008000000 */
.L_x_100:
[C---:B------:R-:W-:Y:S02]  /*4c60*/  LEA R12, R14.reuse, UR29, 0x3 ;  /* 0x0000001d0e0c7c11 */ /* 0x040fe4000f8e18ff */
[----:B------:R-:W-:Y:S02]  /*4c70*/  SHF.L.U32 R9, R13, 0x1f, RZ ;  /* 0x0000001f0d097819 */ /* 0x000fe400000006ff */
[----:B------:R-:W-:Y:S02]  /*4c80*/  LEA R10, R14, UR29, 0x4 ;  /* 0x0000001d0e0a7c11 */ /* 0x000fe4000f8e20ff */
[----:B---3--:R-:W3:Y:S02]  /*4c90*/  SYNCS.PHASECHK.TRANS64.TRYWAIT P0, [R12+URZ+0xc0], R9 ;  /* 0x0000c0090c0075a7 */ /* 0x008ee400080011ff */
[----:B---3--:R-:W-:Y:S05]  /*4ca0*/  @!P0 BRA `(.L_x_92) ;  /* 0x0000003c00448947 */ /* 0x008fea0003800000 */
.L_x_177:
[----:B---3--:R-:W3:Y:S01]  /*4cb0*/  LDS.128 R8, [R10+0x150] ;  /* 0x000150000a087984 */ /* 0x008ee20000000c00 */
[----:B------:R-:W-:Y:S01]  /*4cc0*/  UISETP.GE.AND UP0, UPT, UR42, 0x1, UPT ;  /* 0x000000012a00788c */ /* 0x000fe2000bf06270 */
[----:B------:R-:W-:Y:S01]  /*4cd0*/  @!PT LDS RZ, [RZ] ;  /* 0x00000000fffff984 */ /* 0x000fe20000000800 */
[----:B------:R-:W-:Y:S01]  /*4ce0*/  @!PT LDS RZ, [RZ] ;  /* 0x00000000fffff984 */ /* 0x000fe20000000800 */
[----:B------:R-:W-:Y:S01]  /*4cf0*/  @!PT LDS RZ, [RZ] ;  /* 0x00000000fffff984 */ /* 0x000fe20000000800 */
[----:B------:R-:W-:Y:S01]  /*4d00*/  @!PT LDS RZ, [RZ] ;  /* 0x00000000fffff984 */ /* 0x000fe20000000800 */
[----:B------:R1:W-:Y:S06]  /*4d10*/  MEMBAR.ALL.CTA ;  /* 0x0000000000007992 */ /* 0x0003ec0000008000 */
[----:B-1----:R-:W1:Y:S01]  /*4d20*/  FENCE.VIEW.ASYNC.S ;  /* 0x00000000000073c6 */ /* 0x002e620000000000 */
[----:B---3--:R-:W-:Y:S11]  /*4d30*/  LOP3.LUT P0, RZ, R10, 0x1, RZ, 0xc0, !PT ;  /* 0x000000010aff7812 */ /* 0x008ff6000780c0ff */
[----:B------:R-:W-:Y:S02]  /*4d40*/  @!UPT UIADD3 URZ, UPT, UPT, URZ, URZ, URZ ;  /* 0x000000fffffff290 */ /* 0x000fe4000fffe0ff */
[----:B-1----:R-:W-:Y:S01]  /*4d50*/  VOTEU.ANY UP1, P0 ;  /* 0x0000000000ff7886 */ /* 0x002fe20000020100 */
[----:B------:R-:W-:Y:S11]  /*4d60*/  PLOP3.LUT P0, PT, PT, PT, UP1, 0x80, 0x8 ;  /* 0x000000000008781c */ /* 0x000ff60003f0f018 */
[----:B------:R-:W-:Y:S02]  /*4d70*/  @!UPT UIADD3 URZ, UPT, UPT, URZ, URZ, URZ ;  /* 0x000000fffffff290 */ /* 0x000fe4000fffe0ff */
[----:B------:R-:W-:Y:S02]  /*4d80*/  @P0 SHF.R.U32.HI R0, RZ, 0x10, R9 ;  /* 0x00000010ff000819 */ /* 0x000fe40000011609 */
[----:B------:R-:W-:Y:S02]  /*4d90*/  @P0 MOV R6, R8 ;  /* 0x0000000800060202 */ /* 0x000fe40000000f00 */
[----:B------:R-:W-:Y:S01]  /*4da0*/  @P0 R2UR UR4, R0 ;  /* 0x00000000000402ca */ /* 0x000fe200000e0000 */
[----:B------:R-:W-:Y:S01]  /*4db0*/  VIADD R0, R12, 0xd0 ;  /* 0x000000d00c007836 */ /* 0x000fe20000000000 */
[----:B------:R-:W-:Y:S02]  /*4dc0*/  @P0 LOP3.LUT R8, R9, 0xffff, RZ, 0xc0, !PT ;  /* 0x0000ffff09080812 */ /* 0x000fe400078ec0ff */
[----:B------:R-:W-:Y:S02]  /*4dd0*/  @P0 R2UR UR6, R6 ;  /* 0x00000000060602ca */ /* 0x000fe400000e0000 */
[----:B------:R-:W-:Y:S02]  /*4de0*/  PRMT R0, RZ, 0x654, R0 ;  /* 0x00000654ff007816 */ /* 0x000fe40000000000 */
[----:B------:R-:W-:Y:S02]  /*4df0*/  @P0 R2UR UR5, R8 ;  /* 0x00000000080502ca */ /* 0x000fe400000e0000 */
[----:B------:R1:W-:Y:S03]  /*4e00*/  SYNCS.ARRIVE.TRANS64.RED.A1T0 RZ, [R0+URZ], RZ ;  /* 0x000000ff00ff79a7 */ /* 0x0003e600081004ff */
[----:B------:R-:W-:Y:S04]  /*4e10*/  @UP1 UMOV UR30, UR4 ;  /* 0x00000004001e1c82 */ /* 0x000fe80008000000 */
[----:B------:R-:W-:Y:S04]  /*4e20*/  @UP1 UMOV UR14, UR6 ;  /* 0x00000006000e1c82 */ /* 0x000fe80008000000 */
[----:B------:R-:W-:Y:S01]  /*4e30*/  @UP1 UMOV UR13, UR5 ;  /* 0x00000005000d1c82 */ /* 0x000fe20008000000 */
[----:B------:R-:W-:Y:S05]  /*4e40*/  BRA.U !UP0, `(.L_x_93) ;  /* 0x0000000108a47547 */ /* 0x000fea000b800000 */
[----:B------:R-:W-:Y:S02]  /*4e50*/  UIMAD.WIDE.U32 UR8, UR13, UR35, URZ ;  /* 0x000000230d0872a5 */ /* 0x000fe4000f8e00ff */
[----:B------:R-:W-:Y:S02]  /*4e60*/  UIMAD.WIDE.U32 UR10, UR14, UR32, URZ ;  /* 0x000000200e0a72a5 */ /* 0x000fe4000f8e00ff */
[----:B------:R-:W-:Y:S02]  /*4e70*/  USEL UR4, UR31, UR38, !UP5 ;  /* 0x000000261f047287 */ /* 0x000fe4000e800000 */
[----:B------:R-:W-:Y:S02]  /*4e80*/  USEL UR7, UR37, UR39, !UP6 ;  /* 0x0000002725077287 */ /* 0x000fe4000f000000 */
[----:B------:R-:W-:Y:S02]  /*4e90*/  UIMAD.WIDE.U32 UR16, UR4, UR22, URZ ;  /* 0x00000016041072a5 */ /* 0x000fe4000f8e00ff */
[----:B------:R-:W-:Y:S01]  /*4ea0*/  UIMAD.WIDE.U32 UR18, UR7, UR22, URZ ;  /* 0x00000016071272a5 */ /* 0x000fe2000f8e00ff */
[----:B------:R-:W-:Y:S02]  /*4eb0*/  UMOV UR5, UR9 ;  /* 0x0000000900057c82 */ /* 0x000fe40008000000 */
[----:B------:R-:W-:Y:S03]  /*4ec0*/  USHF.R.U32.HI UR6, URZ, UR40, UR5 ;  /* 0x00000028ff067299 */ /* 0x000fe60008011605 */
[----:B------:R-:W-:Y:S01]  /*4ed0*/  UMOV UR5, UR11 ;  /* 0x0000000b00057c82 */ /* 0x000fe20008000000 */
[----:B------:R-:W-:Y:S02]  /*4ee0*/  USEL UR6, UR13, UR6, !UP5 ;  /* 0x000000060d067287 */ /* 0x000fe4000e800000 */
[----:B------:R-:W-:Y:S02]  /*4ef0*/  USHF.R.U32.HI UR8, URZ, UR33, UR5 ;  /* 0x00000021ff087299 */ /* 0x000fe40008011605 */
[----:B------:R-:W-:Y:S01]  /*4f00*/  UIMAD.WIDE.U32 UR10, UR6, UR22, URZ ;  /* 0x00000016060a72a5 */ /* 0x000fe2000f8e00ff */
[----:B------:R-:W-:Y:S02]  /*4f10*/  UMOV UR5, UR17 ;  /* 0x0000001100057c82 */ /* 0x000fe40008000000 */
[----:B------:R-:W-:Y:S03]  /*4f20*/  @UP4 USHF.R.U32.HI UR4, URZ, UR23, UR5 ;  /* 0x00000017ff044299 */ /* 0x000fe60008011605 */
[----:B------:R-:W-:Y:S01]  /*4f30*/  UMOV UR5, UR19 ;  /* 0x0000001300057c82 */ /* 0x000fe20008000000 */
[----:B------:R-:W-:Y:S02]  /*4f40*/  UIMAD UR4, UR42, UR4, URZ ;  /* 0x000000042a0472a4 */ /* 0x000fe4000f8e02ff */
[----:B------:R-:W-:Y:S02]  /*4f50*/  @UP4 USHF.R.U32.HI UR7, URZ, UR23, UR5 ;  /* 0x00000017ff074299 */ /* 0x000fe40008011605 */
[----:B------:R-:W-:Y:S02]  /*4f60*/  USEL UR5, UR14, UR8, !UP6 ;  /* 0x000000080e057287 */ /* 0x000fe4000f000000 */
[----:B------:R-:W-:Y:S02]  /*4f70*/  UIMAD UR8, UR42, UR7, URZ ;  /* 0x000000072a0872a4 */ /* 0x000fe4000f8e02ff */
[----:B------:R-:W-:Y:S03]  /*4f80*/  UISETP.GE.AND UP0, UPT, UR6, UR4, UPT ;  /* 0x000000040600728c */ /* 0x000fe6000bf06270 */
[----:B------:R-:W-:Y:S01]  /*4f90*/  UMOV UR4, UR11 ;  /* 0x0000000b00047c82 */ /* 0x000fe20008000000 */
[----:B------:R-:W-:Y:S02]  /*4fa0*/  UISETP.GE.OR UP0, UPT, UR5, UR8, UP0 ;  /* 0x000000080500728c */ /* 0x000fe40008706670 */
[----:B------:R-:W-:Y:S02]  /*4fb0*/  USHF.R.U32.HI UR4, URZ, UR23, UR4 ;  /* 0x00000017ff047299 */ /* 0x000fe40008011604 */
[----:B------:R-:W-:Y:S02]  /*4fc0*/  UIMAD.WIDE.U32 UR8, UR5, UR22, URZ ;  /* 0x00000016050872a5 */ /* 0x000fe4000f8e00ff */
[----:B------:R-:W-:Y:S04]  /*4fd0*/  USEL UR10, UR6, UR4, !UP4 ;  /* 0x00000004060a7287 */ /* 0x000fe8000e000000 */
[----:B------:R-:W-:Y:S01]  /*4fe0*/  UIADD3 UR11, UPT, UPT, -UR10, URZ, URZ ;  /* 0x000000ff0a0b7290 */ /* 0x000fe2000fffe1ff */
[----:B------:R-:W-:Y:S02]  /*4ff0*/  @!UP0 UMOV UR4, UR9 ;  /* 0x0000000900048c82 */ /* 0x000fe40008000000 */
[----:B------:R-:W-:Y:S02]  /*5000*/  @!UP0 USHF.R.U32.HI UR4, URZ, UR23, UR4 ;  /* 0x00000017ff048299 */ /* 0x000fe40008011604 */
[----:B------:R-:W-:Y:S02]  /*5010*/  UIMAD UR8, UR42, UR11, UR6 ;  /* 0x0000000b2a0872a4 */ /* 0x000fe4000f8e0206 */
[----:B------:R-:W-:Y:S04]  /*5020*/  @!UP0 USEL UR4, UR5, UR4, !UP4 ;  /* 0x0000000405048287 */ /* 0x000fe8000e000000 */
[----:B------:R-:W-:Y:S02]  /*5030*/  @!UP0 UIMAD UR7, UR7, UR8, UR4 ;  /* 0x00000008070782a4 */ /* 0x000fe4000f8e0204 */
[----:B------:R-:W-:Y:S02]  /*5040*/  @!UP0 UIADD3 UR9, UPT, UPT, UR10, -UR4, URZ ;  /* 0x800000040a098290 */ /* 0x000fe4000fffe0ff */
[----:B------:R-:W-:Y:S02]  /*5050*/  UIADD3 UR8, UPT, UPT, -UR6, URZ, URZ ;  /* 0x000000ff06087290 */ /* 0x000fe4000fffe1ff */
[----:B------:R-:W-:Y:S02]  /*5060*/  UIADD3 UR4, UPT, UPT, -UR5, URZ, URZ ;  /* 0x000000ff05047290 */ /* 0x000fe4000fffe1ff */
[----:B------:R-:W-:Y:S03]  /*5070*/  @!UP0 UIMAD UR6, UR9, UR42, UR5 ;  /* 0x0000002a090682a4 */ /* 0x000fe6000f8e0205 */
[----:B------:R-:W-:Y:S01]  /*5080*/  @!UP0 UMOV UR5, UR7 ;  /* 0x0000000700058c82 */ /* 0x000fe20008000000 */
[----:B------:R-:W-:Y:S02]  /*5090*/  UIMAD UR7, UR15, UR4, UR14 ;  /* 0x000000040f0772a4 */ /* 0x000fe4000f8e020e */
[----:B------:R-:W-:Y:S02]  /*50a0*/  UIMAD UR4, UR34, UR8, UR13 ;  /* 0x00000008220472a4 */ /* 0x000fe4000f8e020d */
[----:B------:R-:W-:Y:S02]  /*50b0*/  UIMAD UR14, UR5, UR15, UR7 ;  /* 0x0000000f050e72a4 */ /* 0x000fe4000f8e0207 */
[----:B------:R-:W-:Y:S11]  /*50c0*/  UIMAD UR13, UR6, UR34, UR4 ;  /* 0x00000022060d72a4 */ /* 0x000ff6000f8e0204 */
[----:B------:R-:W-:Y:S01]  /*50d0*/  @!UPT UIADD3 URZ, UPT, UPT, URZ, URZ, URZ ;  /* 0x000000fffffff290 */ /* 0x000fe2000fffe0ff */
.L_x_93:
[----:B------:R-:W3:Y:S01]  /*50e0*/  @!UP2 LDCU.128 UR8, c[0x0][0xb10] ;  /* 0x00016200ff08a7ac */ /* 0x000ee20008000c00 */
[C---:B--2---:R-:W-:Y:S02]  /*50f0*/  ISETP.NE.U32.AND P1, PT, R4.reuse, RZ, PT ;  /* 0x000000ff0400720c */ /* 0x044fe40003f25070 */
[----:B------:R-:W-:Y:S02]  /*5100*/  ISETP.NE.U32.AND P0, PT, R4, RZ, PT ;  /* 0x000000ff0400720c */ /* 0x000fe40003f05070 */
[C---:B------:R-:W-:Y:S02]  /*5110*/  ISETP.NE.AND.EX P1, PT, R5.reuse, RZ, PT, P1 ;  /* 0x000000ff0500720c */ /* 0x040fe40003f25310 */
[----:B------:R-:W-:Y:S01]  /*5120*/  ISETP.NE.AND.EX P0, PT, R5, RZ, PT, P0 ;  /* 0x000000ff0500720c */ /* 0x000fe20003f05300 */
[----:B------:R-:W2:Y:S01]  /*5130*/  @!UP2 LDCU UR5, c[0x0][0xb0c] ;  /* 0x00016180ff05a7ac */ /* 0x000ea20008000800 */
[----:B------:R-:W-:Y:S02]  /*5140*/  USHF.L.U32 UR26, UR21, 0x6, URZ ;  /* 0x00000006151a7899 */ /* 0x000fe400080006ff */
[----:B------:R-:W-:Y:S02]  /*5150*/  USHF.L.U32 UR27, UR20, 0x6, URZ ;  /* 0x00000006141b7899 */ /* 0x000fe400080006ff */
[----:B---3--:R-:W-:Y:S07]  /*5160*/  UIMAD.WIDE.U32 UR6, UR14, UR8, URZ ;  /* 0x000000080e0672a5 */ /* 0x008fee000f8e00ff */
[----:B------:R-:W-:Y:S01]  /*5170*/  @!UP2 UMOV UR4, UR7 ;  /* 0x000000070004ac82 */ /* 0x000fe20008000000 */
[----:B--2---:R-:W-:Y:S02]  /*5180*/  @!UP2 UISETP.NE.AND UP0, UPT, UR5, 0x1, UPT ;  /* 0x000000010500a88c */ /* 0x004fe4000bf05270 */
[----:B------:R-:W-:Y:S02]  /*5190*/  @!UP2 USHF.R.U32.HI UR4, URZ, UR9, UR4 ;  /* 0x00000009ff04a299 */ /* 0x000fe40008011604 */
[----:B------:R-:W-:Y:S02]  /*51a0*/  UIMAD.WIDE.U32 UR6, UR13, UR11, URZ ;  /* 0x0000000b0d0672a5 */ /* 0x000fe4000f8e00ff */
[----:B------:R-:W-:Y:S02]  /*51b0*/  @!UP2 USEL UR8, UR14, UR4, !UP0 ;  /* 0x000000040e08a287 */ /* 0x000fe4000c000000 */
[----:B------:R-:W-:Y:S03]  /*51c0*/  @!UP2 UISETP.NE.AND UP0, UPT, UR10, 0x1, UPT ;  /* 0x000000010a00a88c */ /* 0x000fe6000bf05270 */
[----:B------:R-:W-:Y:S02]  /*51d0*/  @!UP2 UMOV UR6, UR7 ;  /* 0x000000070006ac82 */ /* 0x000fe40008000000 */
[----:B------:R-:W2:Y:S02]  /*51e0*/  @!UP2 LDCU UR4, c[0x0][0xb20] ;  /* 0x00016400ff04a7ac */ /* 0x000ea40008000800 */
[----:B--2---:R-:W-:Y:S04]  /*51f0*/  @!UP2 USHF.R.U32.HI UR6, URZ, UR4, UR6 ;  /* 0x00000004ff06a299 */ /* 0x004fe80008011606 */
[----:B------:R-:W-:Y:S04]  /*5200*/  @!UP2 USEL UR6, UR13, UR6, !UP0 ;  /* 0x000000060d06a287 */ /* 0x000fe8000c000000 */
[----:B------:R-:W-:Y:S02]  /*5210*/  @!UP2 UIADD3 UR4, UPT, UPT, -UR8, UR6, URZ ;  /* 0x000000060804a290 */ /* 0x000fe4000fffe1ff */
[----:B------:R-:W-:Y:S02]  /*5220*/  @!UP2 UIADD3 UR6, UPT, UPT, UR8, -UR6, URZ ;  /* 0x800000060806a290 */ /* 0x000fe4000fffe0ff */
[----:B------:R-:W-:Y:S02]  /*5230*/  @!UP2 UIMAD UR14, UR4, UR5, UR14 ;  /* 0x00000005040ea2a4 */ /* 0x000fe4000f8e020e */
[----:B------:R-:W-:Y:S01]  /*5240*/  @!UP2 UIMAD UR13, UR6, UR10, UR13 ;  /* 0x0000000a060da2a4 */ /* 0x000fe2000f8e020d */
[----:B------:R-:W-:Y:S11]  /*5250*/  BRA.U UP3, `(.L_x_94) ;  /* 0x0000000103107547 */ /* 0x000ff6000b800000 */
[----:B-1----:R-:W-:Y:S04]  /*5260*/  MOV R0, UR43 ;  /* 0x0000002b00007c02 */ /* 0x002fe80008000f00 */
[----:B------:R-:W-:Y:S04]  /*5270*/  SHF.L.U32 R9, R0, 0x1f, RZ ;  /* 0x0000001f00097819 */ /* 0x000fe800000006ff */
[----:B------:R-:W1:Y:S02]  /*5280*/  SYNCS.PHASECHK.TRANS64.TRYWAIT P2, [UR29+0xb8], R9 ;  /* 0x0000b809ff0075a7 */ /* 0x000e64000804111d */
[----:B-1----:R-:W-:Y:S05]  /*5290*/  @!P2 BRA `(.L_x_95) ;  /* 0x0000003400dca947 */ /* 0x002fea0003800000 */
.L_x_94:
[----:B------:R-:W-:Y:S05]  /*52a0*/  @!P1 BRA `(.L_x_96) ;  /* 0x0000000000309947 */ /* 0x000fea0003800000 */
[----:B----4-:R-:W-:Y:S01]  /*52b0*/  ISETP.NE.U32.AND P1, PT, R2, RZ, PT ;  /* 0x000000ff0200720c */ /* 0x010fe20003f25070 */
[----:B------:R-:W2:Y:S01]  /*52c0*/  LDCU.64 UR4, c[0x0][0x358] ;  /* 0x00006b00ff0477ac */ /* 0x000ea20008000a00 */
[----:B------:R-:W-:Y:S02]  /*52d0*/  IMAD.MOV.U32 R27, RZ, RZ, 0x1 ;  /* 0x00000001ff1b7424 */ /* 0x000fe400078e00ff */
[----:B------:R-:W-:Y:S11]  /*52e0*/  ISETP.NE.AND.EX P1, PT, R3, RZ, PT, P1 ;  /* 0x000000ff0300720c */ /* 0x000ff60003f25310 */
[----:B------:R-:W-:Y:S02]  /*52f0*/  @!UPT UIADD3 URZ, UPT, UPT, URZ, URZ, URZ ;  /* 0x000000fffffff290 */ /* 0x000fe4000fffe0ff */
[----:B-1----:R-:W1:Y:S01]  /*5300*/  @P1 LDC.64 R8, c[0x0][0x888] ;  /* 0x00022200ff081b82 */ /* 0x002e620000000a00 */
[----:B------:R-:W-:Y:S04]  /*5310*/  @P1 IMAD R0, R4, UR36, RZ ;  /* 0x0000002404001c24 */ /* 0x000fe8000f8e02ff */
[----:B-1----:R-:W-:Y:S04]  /*5320*/  @P1 IMAD.WIDE R8, R0, 0x4, R8 ;  /* 0x0000000400081825 */ /* 0x002fe800078e0208 */
[----:B------:R-:W-:Y:S01]  /*5330*/  HFMA2 R0, -RZ, RZ, 0, 5.9604644775390625e-08 ;  /* 0x00000001ff007431 */ /* 0x000fe200000001ff */
[----:B--2--5:R2:W5:Y:S04]  /*5340*/  @P1 LDG.E R26, desc[UR4][R8.64] ;  /* 0x00000004081a1981 */ /* 0x024568000c1e1900 */
[----:B------:R-:W-:Y:S01]  /*5350*/  @!P1 PRMT R27, R0, 0x7610, R27 ;  /* 0x00007610001b9816 */ /* 0x000fe2000000001b */
[----:B--2---:R-:W3:Y:S06]  /*5360*/  @!P1 LDC R26, c[0x0][0x880] ;  /* 0x00022000ff1a9b82 */ /* 0x004eec0000000800 */
.L_x_96:
[----:B---3-5:R-:W-:Y:S01]  /*5370*/  @!P0 FSETP.EQ.AND P1, PT, R26, RZ, PT ;  /* 0x000000ff1a00820b */ /* 0x028fe20003f22000 */
[----:B------:R-:W-:Y:S01]  /*5380*/  @!UPT UIADD3 URZ, UPT, UPT, URZ, URZ, URZ ;  /* 0x000000fffffff290 */ /* 0x000fe2000fffe0ff */
[----:B------:R-:W-:Y:S11]  /*5390*/  @!P0 BRA `(.L_x_97) ;  /* 0x0000000000188947 */ /* 0x000ff60003800000 */
[----:B------:R-:W-:Y:S02]  /*53a0*/  LOP3.LUT P0, RZ, R27, 0xff, RZ, 0xc0, !PT ;  /* 0x000000ff1bff7812 */ /* 0x000fe4000780c0ff */
[----:B----4-:R-:W-:Y:S04]  /*53b0*/  ISETP.NE.U32.AND P1, PT, R2, RZ, PT ;  /* 0x000000ff0200720c */ /* 0x010fe80003f25070 */
[----:B------:R-:W-:Y:S04]  /*53c0*/  ISETP.NE.AND.EX P1, PT, R3, RZ, PT, P1 ;  /* 0x000000ff0300720c */ /* 0x000fe80003f25310 */
[----:B------:R-:W-:Y:S03]  /*53d0*/  PLOP3.LUT P1, PT, P1, PT, PT, 0x8, 0x80 ;  /* 0x000000000080781c */ /* 0x000fe60000f2e170 */
[----:B------:R-:W-:Y:S11]  /*53e0*/  @P0 FSETP.EQ.AND P1, PT, R26, RZ, PT ;  /* 0x000000ff1a00020b */ /* 0x000ff60003f22000 */
[----:B------:R-:W-:Y:S02]  /*53f0*/  @!UPT UIADD3 URZ, UPT, UPT, URZ, URZ, URZ ;  /* 0x000000fffffff290 */ /* 0x000fe4000fffe0ff */
.L_x_97:
[----:B------:R-:W-:Y:S01]  /*5400*/  ULEA UR4, UR12, UR29, 0x3 ;  /* 0x0000001d0c047291 */ /* 0x000fe2000f8e18ff */
[----:B-1----:R-:W-:Y:S02]  /*5410*/  SHF.L.U32 R9, R15, 0x1f, RZ ;  /* 0x0000001f0f097819 */ /* 0x002fe400000006ff */
[----:B------:R-:W-:Y:S04]  /*5420*/  ELECT P0, URZ, PT ;  /* 0x0000000000ff782f */ /* 0x000fe80003800000 */
[----:B------:R-:W-:Y:S02]  /*5430*/  PLOP3.LUT P1, PT, P1, P0, PT, 0xf2, 0x2f ;  /* 0x00000000002f781c */ /* 0x000fe40000f21e72 */
[----:B------:R-:W1:Y:S11]  /*5440*/  SYNCS.PHASECHK.TRANS64.TRYWAIT P2, [UR4+0x98], R9 ;  /* 0x00009809ff0075a7 */ /* 0x000e760008041104 */
[----:B------:R-:W-:Y:S05]  /*5450*/  @!P1 IADD3 R8, P0, PT, R16, 0x580, RZ ;  /* 0x0000058010089810 */ /* 0x000fea0007f1e0ff */
[----:B------:R-:W-:Y:S01]  /*5460*/  @!P1 IMAD.X R6, RZ, RZ, R17, P0 ;  /* 0x000000ffff069224 */ /* 0x000fe200000e0611 */
[----:B-1----:R-:W-:Y:S07]  /*5470*/  @!P2 BRA `(.L_x_98) ;  /* 0x00000034007ca947 */ /* 0x002fee0003800000 */
.L_x_180:
[----:B------:R-:W-:Y:S01]  /*5480*/  @!P1 R2UR UR6, R6 ;  /* 0x00000000060692ca */ /* 0x000fe200000e0000 */
[----:B------:R-:W-:Y:S01]  /*5490*/  UIADD3 UR5, UPT, UPT, UR12, 0x1, URZ ;  /* 0x000000010c057890 */ /* 0x000fe2000fffe0ff */
[----:B------:R-:W-:Y:S01]  /*54a0*/  @!P1 R2UR UR7, R8 ;  /* 0x00000000080792ca */ /* 0x000fe200000e0000 */
[----:B------:R-:W-:Y:S01]  /*54b0*/  UIADD3 UR25, UPT, UPT, UR4, 0x80, URZ ;  /* 0x0000008004197890 */ /* 0x000fe2000fffe0ff */
[----:B-1----:R-:W-:Y:S01]  /*54c0*/  @!P1 IMAD.MOV.U32 R0, RZ, RZ, 0x2000 ;  /* 0x00002000ff009424 */ /* 0x002fe200078e00ff */
[----:B------:R-:W-:Y:S01]  /*54d0*/  UISETP.NE.AND UP0, UPT, UR5, 0x3, UPT ;  /* 0x000000030500788c */ /* 0x000fe2000bf05270 */
[----:B------:R-:W-:Y:S01]  /*54e0*/  VIADD R14, R14, 0x1 ;  /* 0x000000010e0e7836 */ /* 0x000fe20000000000 */
[----:B------:R-:W-:Y:S01]  /*54f0*/  UMOV UR18, 0x0 ;  /* 0x0000000000127882 */ /* 0x000fe20000000000 */
[----:B------:R-:W-:Y:S01]  /*5500*/  UMOV UR19, 0x10000000 ;  /* 0x1000000000137882 */ /* 0x000fe20000000000 */
[----:B------:R-:W-:Y:S02]  /*5510*/  USEL UR21, UR5, URZ, UP0 ;  /* 0x000000ff05157287 */ /* 0x000fe40008000000 */
[----:B------:R-:W-:Y:S02]  /*5520*/  USEL UR9, URZ, 0x1, UP0 ;  /* 0x00000001ff097887 */ /* 0x000fe40008000000 */
[----:B------:R-:W-:Y:S01]  /*5530*/  VOTEU.ALL UP0, P1 ;  /* 0x0000000000ff7886 */ /* 0x000fe20000800000 */
[----:B------:R-:W-:Y:S01]  /*5540*/  IMAD.U32 R9, RZ, RZ, UR6 ;  /* 0x00000006ff097e24 */ /* 0x000fe2000f8e00ff */
[----:B------:R-:W-:Y:S01]  /*5550*/  UMOV UR28, UR36 ;  /* 0x00000024001c7c82 */ /* 0x000fe20008000000 */
[----:B------:R-:W-:Y:S01]  /*5560*/  IMAD.U32 R8, RZ, RZ, UR7 ;  /* 0x00000007ff087e24 */ /* 0x000fe2000f8e00ff */
[----:B------:R-:W-:Y:S01]  /*5570*/  LOP3.LUT R15, R15, UR9, RZ, 0x3c, !PT ;  /* 0x000000090f0f7c12 */ /* 0x000fe2000f8e3cff */
[----:B------:R-:W-:Y:S01]  /*5580*/  @!UP0 ULEA UR5, UR12, UR29, 0xd ;  /* 0x0000001d0c058291 */ /* 0x000fe2000f8e68ff */
[----:B------:R-:W-:Y:S01]  /*5590*/  @!P1 R2UR UR7, R9 ;  /* 0x00000000090792ca */ /* 0x000fe200000e0000 */
[----:B------:R-:W-:Y:S01]  /*55a0*/  @!UP0 UIADD3 UR10, UPT, UPT, UR26, 0x20, URZ ;  /* 0x000000201a0a8890 */ /* 0x000fe2000fffe0ff */
[----:B------:R-:W-:Y:S01]  /*55b0*/  @!P1 R2UR UR6, R8 ;  /* 0x00000000080692ca */ /* 0x000fe200000e0000 */
[----:B------:R-:W-:Y:S01]  /*55c0*/  @!UP0 UIADD3 UR24, UPT, UPT, UR5, 0x200, URZ ;  /* 0x0000020005188890 */ /* 0x000fe2000fffe0ff */
[----:B------:R-:W-:Y:S01]  /*55d0*/  SHF.L.U32 R6, R15, 0x1f, RZ ;  /* 0x0000001f0f067819 */ /* 0x000fe200000006ff */
[----:B------:R-:W-:Y:S01]  /*55e0*/  @!UP0 UIADD3 UR8, UPT, UPT, UR5, 0x1200, URZ ;  /* 0x0000120005088890 */ /* 0x000fe2000fffe0ff */
[----:B------:R-:W-:Y:S01]  /*55f0*/  VOTEU.ALL UP0, P1 ;  /* 0x0000000000ff7886 */ /* 0x000fe20000800000 */
[----:B------:R-:W-:Y:S01]  /*5600*/  UMOV UR11, UR27 ;  /* 0x0000001b000b7c82 */ /* 0x000fe20008000000 */
[----:B------:R-:W-:Y:S01]  /*5610*/  UMOV UR12, UR36 ;  /* 0x00000024000c7c82 */ /* 0x000fe20008000000 */
[----:B------:R-:W-:Y:S01]  /*5620*/  UMOV UR9, UR25 ;  /* 0x0000001900097c82 */ /* 0x000fe20008000000 */
[----:B------:R-:W-:Y:S02]  /*5630*/  UPRMT UR16, UR53, 0x654, UR25 ;  /* 0x0000065435107896 */ /* 0x000fe40008000019 */
[----:B------:R-:W-:Y:S03]  /*5640*/  ULEA UR5, UR21, UR29, 0x3 ;  /* 0x0000001d15057291 */ /* 0x000fe6000f8e18ff */
[----:B------:R1:W-:Y:S01]  /*5650*/  @!UP0 UTMALDG.3D [UR24], [UR6], desc[UR18] ;  /* 0x00001218060085b4 */ /* 0x0003e20008011000 */
[----:B------:R-:W-:Y:S05]  /*5660*/  VOTEU.ALL UP0, P1 ;  /* 0x0000000000ff7886 */ /* 0x000fea0000800000 */
[----:B------:R1:W-:Y:S01]  /*5670*/  @!UP0 UTMALDG.3D [UR8], [UR6], desc[UR18] ;  /* 0x00001208060085b4 */ /* 0x0003e20008011000 */
[----:B------:R1:W-:Y:S01]  /*5680*/  @!P1 SYNCS.ARRIVE.TRANS64.RED.A0TR RZ, [UR4+0x80], R0 ;  /* 0x00008000ffff99a7 */ /* 0x0003e20008300404 */
[----:B------:R-:W-:Y:S01]  /*5690*/  SYNCS.ARRIVE.TRANS64.RED.A1T0 RZ, [UR16], RZ ;  /* 0x000000ffffff79a7 */ /* 0x000fe20008100410 */
[----:B------:R-:W2:Y:S02]  /*56a0*/  SYNCS.PHASECHK.TRANS64.TRYWAIT P0, [UR5+0x98], R6 ;  /* 0x00009806ff0075a7 */ /* 0x000ea40008001105 */
[----:B-12---:R-:W-:Y:S05]  /*56b0*/  @!P0 BRA `(.L_x_99) ;  /* 0x0000003400048947 */ /* 0x006fea0003800000 */
.L_x_182:
[----:B------:R-:W-:Y:S01]  /*56c0*/  UIADD3 UR17, UPT, UPT, UR5, 0x80, URZ ;  /* 0x0000008005117890 */ /* 0x000fe2000fffe0ff */
[----:B-1----:R-:W-:Y:S01]  /*56d0*/  @!P1 IADD3 R6, P0, PT, R16, 0x580, RZ ;  /* 0x0000058010069810 */ /* 0x002fe20007f1e0ff */
[----:B------:R-:W-:Y:S01]  /*56e0*/  UPLOP3.LUT UP3, UPT, UPT, UPT, UPT, 0x80, 0x8 ;  /* 0x000000000008789c */ /* 0x000fe20003f6f070 */
[----:B------:R-:W-:Y:S01]  /*56f0*/  R2UR UR41, R65 ;  /* 0x00000000412972ca */ /* 0x000fe200000e0000 */
[----:B------:R-:W-:Y:S01]  /*5700*/  UMOV UR24, 0x0 ;  /* 0x0000000000187882 */ /* 0x000fe20000000000 */
[----:B------:R-:W-:Y:S01]  /*5710*/  @!P1 R2UR UR6, R6 ;  /* 0x00000000060692ca */ /* 0x000fe200000e0000 */
[----:B------:R-:W-:Y:S01]  /*5720*/  @!P1 IMAD.X R0, RZ, RZ, R17, P0 ;  /* 0x000000ffff009224 */ /* 0x000fe200000e0611 */
[----:B------:R-:W-:Y:S01]  /*5730*/  UMOV UR25, 0x10000000 ;  /* 0x1000000000197882 */ /* 0x000fe20000000000 */
[----:B------:R-:W-:Y:S01]  /*5740*/  UMOV UR19, UR27 ;  /* 0x0000001b00137c82 */ /* 0x000fe20008000000 */
[----:B------:R-:W-:Y:S01]  /*5750*/  UMOV UR20, UR36 ;  /* 0x0000002400147c82 */ /* 0x000fe20008000000 */
[----:B------:R-:W-:Y:S01]  /*5760*/  UMOV UR11, UR27 ;  /* 0x0000001b000b7c82 */ /* 0x000fe20008000000 */
[----:B------:R-:W-:Y:S01]  /*5770*/  @!P1 R2UR UR4, R0 ;  /* 0x00000000000492ca */ /* 0x000fe200000e0000 */
[----:B------:R-:W-:Y:S01]  /*5780*/  UMOV UR12, UR36 ;  /* 0x00000024000c7c82 */ /* 0x000fe20008000000 */
[----:B------:R-:W-:Y:S01]  /*5790*/  UMOV UR9, UR17 ;  /* 0x0000001100097c82 */ /* 0x000fe20008000000 */
[----:B------:R-:W-:Y:S01]  /*57a0*/  VOTEU.ALL UP0, P1 ;  /* 0x0000000000ff7886 */ /* 0x000fe20000800000 */
[----:B------:R-:W-:Y:S01]  /*57b0*/  R2UR UR28, R66 ;  /* 0x00000000421c72ca */ /* 0x000fe200000e0000 */
[----:B------:R-:W-:Y:S01]  /*57c0*/  UMOV UR36, UR30 ;  /* 0x0000001e00247c82 */ /* 0x000fe20008000000 */
[----:B------:R-:W-:Y:S01]  /*57d0*/  ISETP.NE.AND P0, PT, R14, 0x2, PT ;  /* 0x000000020e00780c */ /* 0x000fe20003f05270 */
[----:B------:R-:W-:Y:S01]  /*57e0*/  IMAD.U32 R8, RZ, RZ, UR6 ;  /* 0x00000006ff087e24 */ /* 0x000fe2000f8e00ff */
[----:B------:R-:W-:Y:S02]  /*57f0*/  @!UP0 UIADD3 UR18, UPT, UPT, UR26, 0x10, URZ ;  /* 0x000000101a128890 */ /* 0x000fe4000fffe0ff */
[----:B------:R-:W-:Y:S01]  /*5800*/  @!UP0 UIADD3 UR10, UPT, UPT, UR26, 0x30, URZ ;  /* 0x000000301a0a8890 */ /* 0x000fe2000fffe0ff */
[----:B------:R-:W-:Y:S02]  /*5810*/  SEL R0, RZ, 0x1, P0 ;  /* 0x00000001ff007807 */ /* 0x000fe40000000000 */
[----:B------:R-:W-:Y:S01]  /*5820*/  IMAD.U32 R9, RZ, RZ, UR4 ;  /* 0x00000004ff097e24 */ /* 0x000fe2000f8e00ff */
[----:B------:R-:W-:Y:S01]  /*5830*/  @!P1 R2UR UR6, R8 ;  /* 0x00000000080692ca */ /* 0x000fe200000e0000 */
[----:B------:R-:W-:Y:S01]  /*5840*/  @!UP0 ULEA UR4, UR21, UR29, 0xd ;  /* 0x0000001d15048291 */ /* 0x000fe2000f8e68ff */
[----:B------:R-:W-:Y:S02]  /*5850*/  LOP3.LUT R13, R13, R0, RZ, 0x3c, !PT ;  /* 0x000000000d0d7212 */ /* 0x000fe400078e3cff */
[----:B------:R-:W-:Y:S01]  /*5860*/  @!P1 R2UR UR7, R9 ;  /* 0x00000000090792ca */ /* 0x000fe200000e0000 */
[----:B------:R-:W-:Y:S01]  /*5870*/  @!UP0 UIADD3 UR16, UPT, UPT, UR4, 0x200, URZ ;  /* 0x0000020004108890 */ /* 0x000fe2000fffe0ff */
[----:B------:R-:W-:Y:S01]  /*5880*/  SEL R14, R14, RZ, P0 ;  /* 0x000000ff0e0e7207 */ /* 0x000fe20000000000 */
[----:B------:R-:W-:Y:S01]  /*5890*/  @!UP0 UIADD3 UR8, UPT, UPT, UR4, 0x1200, URZ ;  /* 0x0000120004088890 */ /* 0x000fe2000fffe0ff */
[----:B------:R-:W-:Y:S01]  /*58a0*/  VOTEU.ALL UP0, P1 ;  /* 0x0000000000ff7886 */ /* 0x000fe20000800000 */
[----:B------:R-:W-:Y:S08]  /*58b0*/  UPRMT UR4, UR53, 0x654, UR17 ;  /* 0x0000065435047896 */ /* 0x000ff00008000011 */
[----:B------:R1:W-:Y:S01]  /*58c0*/  @!UP0 UTMALDG.3D [UR16], [UR6], desc[UR24] ;  /* 0x00001810060085b4 */ /* 0x0003e20008011000 */
[----:B------:R-:W-:Y:S05]  /*58d0*/  VOTEU.ALL UP0, P1 ;  /* 0x0000000000ff7886 */ /* 0x000fea0000800000 */
[----:B------:R2:W-:Y:S01]  /*58e0*/  @!UP0 UTMALDG.3D [UR8], [UR6], desc[UR24] ;  /* 0x00001808060085b4 */ /* 0x0005e20008011000 */
[----:B------:R3:W-:Y:S01]  /*58f0*/  @!P1 SYNCS.ARRIVE.TRANS64.RED.A0TR RZ, [UR5+0x80], R7 ;  /* 0x00008007ffff99a7 */ /* 0x0007e20008300405 */
[----:B------:R-:W-:Y:S01]  /*5900*/  SYNCS.ARRIVE.TRANS64.RED.A1T0 RZ, [UR4], RZ ;  /* 0x000000ffffff79a7 */ /* 0x000fe20008100404 */
[----:B------:R-:W-:Y:S02]  /*5910*/  UIADD3 UR4, UPT, UPT, UR21, 0x1, URZ ;  /* 0x0000000115047890 */ /* 0x000fe4000fffe0ff */
[----:B------:R-:W-:Y:S02]  /*5920*/  UIADD3 UR21, UPT, UPT, UR13, UR41, URZ ;  /* 0x000000290d157290 */ /* 0x000fe4000fffe0ff */
[----:B------:R-:W-:Y:S04]  /*5930*/  UISETP.NE.AND UP0, UPT, UR4, 0x3, UPT ;  /* 0x000000030400788c */ /* 0x000fe8000bf05270 */
[----:B------:R-:W-:Y:S02]  /*5940*/  USEL UR5, URZ, 0x1, UP0 ;  /* 0x00000001ff057887 */ /* 0x000fe40008000000 */
[----:B-1----:R-:W-:Y:S04]  /*5950*/  UIADD3 UR20, UPT, UPT, UR14, UR28, URZ ;  /* 0x0000001c0e147290 */ /* 0x002fe8000fffe0ff */
[----:B------:R-:W-:Y:S01]  /*5960*/  LOP3.LUT R15, R15, UR5, RZ, 0x3c, !PT ;  /* 0x000000050f0f7c12 */ /* 0x000fe2000f8e3cff */
[----:B--2---:R-:W-:Y:S01]  /*5970*/  USEL UR12, UR4, URZ, UP0 ;  /* 0x000000ff040c7287 */ /* 0x004fe20008000000 */
[----:B------:R-:W-:Y:S11]  /*5980*/  BRA.U UP1, `(.L_x_100) ;  /* 0xfffffff101b47547 */ /* 0x000ff6000b83ffff */
[----:B------:R-:W-:Y:S01]  /*5990*/  UIADD3 UR29, UPT, UPT, UR29, 0x98, URZ ;  /* 0x000000981d1d7890 */ /* 0x000fe2000fffe0ff */
[----:B----4-:R-:W-:-:S03]  /*59a0*/  SHF.L.U32 R3, R15, 0x1f, RZ ;  /* 0x0000001f0f037819 */ /* 0x010fc600000006ff */
[----:B------:R-:W-:-:S09]  /*59b0*/  ULEA UR4, UR12, UR29, 0x3 ;  /* 0x0000001d0c047291 */ /* 0x000fd2000f8e18ff */
[----:B------:R-:W1:Y:S02]  /*59c0*/  SYNCS.PHASECHK.TRANS64.TRYWAIT P0, [UR4], R3 ;  /* 0x00000003ff0075a7 */ /* 0x000e640008001104 */
[----:B-1----:R-:W-:Y:S05]  /*59d0*/  @!P0 BRA `(.L_x_101) ;  /* 0x0000003000548947 */ /* 0x002fea0003800000 */
.L_x_184:
        /* <DEDUP_REMOVED lines=9> */
.L_x_186:
        /* <DEDUP_REMOVED lines=8> */
.L_x_103:
[----:B-1----:R1:W2:Y:S02]  /*5af0*/  SYNCS.PHASECHK.TRANS64.TRYWAIT P0, [R0+URZ], R3 ;  /* 0x00000003000075a7 */ /* 0x0022a400080011ff */
[----:B--2---:R-:W-:Y:S05]  /*5b00*/  @!P0 NANOSLEEP.SYNCS 0x989680 ;  /* 0x009896800000895d */ /* 0x004fea0003900000 */
[----:B------:R-:W2:Y:S02]  /*5b10*/  @!P0 SYNCS.PHASECHK.TRANS64 P0, [R0+URZ], R3 ;  /* 0x00000003000085a7 */ /* 0x000ea400080010ff */
[----:B--2---:R-:W-:Y:S05]  /*5b20*/  @P0 EXIT ;  /* 0x000000000000094d */ /* 0x004fea0003800000 */
[----:B------:R-:W-:Y:S05]  /*5b30*/  BRA `(.L_x_103) ;  /* 0xfffffffc00ec7947 */ /* 0x000fea000383ffff */
.L_x_91:
[----:B------:R-:W-:-:S06]  /*5b40*/  UISETP.GE.AND UP0, UPT, UR18, 0x4, UPT ;  /* 0x000000041200788c */ /* 0x000fcc000bf06270 */
[----:B------:R-:W-:-:S13]  /*5b50*/  PLOP3.LUT P0, PT, PT, PT, UP0, 0x80, 0x8 ;  /* 0x000000000008781c */ /* 0x000fda0003f0f008 */
[----:B------:R-:W-:Y:S05]  /*5b60*/  @!P0 EXIT ;  /* 0x000000000000894d */ /* 0x000fea0003800000 */
[----:B------:R-:W-:Y:S01]  /*5b70*/  BAR.SYNC.DEFER_BLOCKING 0x6, 0xa0 ;  /* 0x0182800000007b1d */ /* 0x000fe20000010000 */
[C---:B------:R-:W-:Y:S01]  /*5b80*/  IMAD.SHL.U32 R3, R70.reuse, 0x10, RZ ;  /* 0x0000001046037824 */ /* 0x040fe200078e00ff */
[----:B------:R-:W-:Y:S01]  /*5b90*/  LOP3.LUT R76, R70, 0x60, RZ, 0xc0, !PT ;  /* 0x00000060464c7812 */ /* 0x000fe200078ec0ff */
[----:B------:R-:W-:Y:S01]  /*5ba0*/  IMAD.SHL.U32 R4, R64, 0x200000, RZ ;  /* 0x0020000040047824 */ /* 0x000fe200078e00ff */
[----:B------:R-:W-:Y:S01]  /*5bb0*/  LOP3.LUT R71, R70, 0x2, RZ, 0xc0, !PT ;  /* 0x0000000246477812 */ /* 0x000fe200078ec0ff */
[----:B------:R-:W-:Y:S01]  /*5bc0*/  IMAD.SHL.U32 R6, R64, 0x200, RZ ;  /* 0x0000020040067824 */ /* 0x000fe200078e00ff */
[----:B------:R-:W-:Y:S01]  /*5bd0*/  UMOV UR49, 0x400 ;  /* 0x0000040000317882 */ /* 0x000fe20000000000 */
[----:B------:R-:W1:Y:S01]  /*5be0*/  LDCU.64 UR4, c[0x0][0x890] ;  /* 0x00011200ff0477ac */ /* 0x000e620008000a00 */
[----:B------:R-:W2:Y:S01]  /*5bf0*/  LDC.64 R62, c[0x0][0x8b0] ;  /* 0x00022c00ff3e7b82 */ /* 0x000ea20000000a00 */
[C---:B------:R-:W-:Y:S01]  /*5c00*/  LOP3.LUT R75, R3.reuse, 0x590, RZ, 0xc0, !PT ;  /* 0x00000590034b7812 */ /* 0x040fe200078ec0ff */
[C---:B------:R-:W-:Y:S01]  /*5c10*/  IMAD.SHL.U32 R2, R70.reuse, 0x2, RZ ;  /* 0x0000000246027824 */ /* 0x040fe200078e00ff */
[----:B------:R-:W-:Y:S01]  /*5c20*/  ULEA UR49, UR53, UR49, 0x18 ;  /* 0x0000003135317291 */ /* 0x000fe2000f8ec0ff */
[----:B------:R-:W-:Y:S01]  /*5c30*/  LOP3.LUT R3, R3, 0x60, RZ, 0xc0, !PT ;  /* 0x0000006003037812 */ /* 0x000fe200078ec0ff */
[----:B------:R-:W-:Y:S01]  /*5c40*/  IMAD.U32 R23, R70, 0x10000, RZ ;  /* 0x0001000046177824 */ /* 0x000fe200078e00ff */
[----:B------:R-:W-:Y:S01]  /*5c50*/  LOP3.LUT R4, R4, 0x200000, RZ, 0xc0, !PT ;  /* 0x0020000004047812 */ /* 0x000fe200078ec0ff */
[----:B------:R-:W-:Y:S01]  /*5c60*/  IMAD.MOV.U32 R22, RZ, RZ, RZ ;  /* 0x000000ffff167224 */ /* 0x000fe200078e00ff */
[----:B------:R-:W3:Y:S01]  /*5c70*/  LDC.64 R60, c[0x0][0x8a8] ;  /* 0x00022a00ff3c7b82 */ /* 0x000ee20000000a00 */
[----:B------:R-:W-:-:S02]  /*5c80*/  LOP3.LUT R70, R70, 0x4, RZ, 0xc0, !PT ;  /* 0x0000000446467812 */ /* 0x000fc400078ec0ff */
[----:B------:R-:W-:Y:S02]  /*5c90*/  CS2R R72, SRZ ;  /* 0x0000000000487805 */ /* 0x000fe4000001ff00 */
[----:B------:R-:W-:Y:S01]  /*5ca0*/  LOP3.LUT R75, R75, 0x200, R6, 0xf8, !PT ;  /* 0x000002004b4b7812 */ /* 0x000fe200078ef806 */
[----:B------:R-:W-:Y:S01]  /*5cb0*/  IMAD.MOV.U32 R69, RZ, RZ, RZ ;  /* 0x000000ffff457224 */ /* 0x000fe200078e00ff */
[----:B------:R-:W-:Y:S01]  /*5cc0*/  LOP3.LUT R2, R3, 0xc, R2, 0xf8, !PT ;  /* 0x0000000c03027812 */ /* 0x000fe200078ef802 */
[----:B------:R-:W-:Y:S01]  /*5cd0*/  IMAD.MOV R71, RZ, RZ, -R71 ;  /* 0x000000ffff477224 */ /* 0x000fe200078e0a47 */
[----:B------:R-:W-:Y:S01]  /*5ce0*/  LOP3.LUT R23, R4, 0x400000, R23, 0xf8, !PT ;  /* 0x0040000004177812 */ /* 0x000fe200078ef817 */
[----:B------:R-:W4:Y:S01]  /*5cf0*/  LDS R0, [UR49+0x170] ;  /* 0x00017031ff007984 */ /* 0x000f220008000800 */
[----:B-1----:R-:W-:Y:S01]  /*5d00*/  IMAD.U32 R78, RZ, RZ, UR4 ;  /* 0x00000004ff4e7e24 */ /* 0x002fe2000f8e00ff */
[----:B------:R-:W-:Y:S01]  /*5d10*/  UIADD3 UR4, UPT, UPT, UR49, 0x200, URZ ;  /* 0x0000020031047890 */ /* 0x000fe2000fffe0ff */
[----:B------:R-:W-:Y:S01]  /*5d20*/  IADD3 R74, PT, PT, -R70, 0x2, RZ ;  /* 0x00000002464a7810 */ /* 0x000fe20007ffe1ff */
[----:B------:R-:W-:Y:S01]  /*5d30*/  IMAD.MOV R70, RZ, RZ, -R70 ;  /* 0x000000ffff467224 */ /* 0x000fe200078e0a46 */
[----:B------:R-:W-:Y:S01]  /*5d40*/  LOP3.LUT R75, R75, R2, RZ, 0xfc, !PT ;  /* 0x000000024b4b7212 */ /* 0x000fe200078efcff */
[----:B------:R-:W1:Y:S01]  /*5d50*/  LDCU UR61, c[0x0][0x370] ;  /* 0x00006e00ff3d77ac */ /* 0x000e620008000800 */
[----:B------:R-:W-:Y:S01]  /*5d60*/  MOV R77, UR5 ;  /* 0x00000005004d7c02 */ /* 0x000fe20008000f00 */
[----:B------:R-:W-:Y:S01]  /*5d70*/  IMAD.SHL.U32 R74, R74, 0x10, RZ ;  /* 0x000000104a4a7824 */ /* 0x000fe200078e00ff */
[----:B------:R-:W-:Y:S01]  /*5d80*/  MOV R79, UR4 ;  /* 0x00000004004f7c02 */ /* 0x000fe20008000f00 */
[----:B------:R-:W-:Y:S01]  /*5d90*/  UMOV UR52, 0x1 ;  /* 0x0000000100347882 */ /* 0x000fe20000000000 */
[----:B------:R-:W-:Y:S01]  /*5da0*/  LEA R75, R75, UR4, 0x2 ;  /* 0x000000044b4b7c11 */ /* 0x000fe2000f8e10ff */
[----:B------:R-:W1:Y:S01]  /*5db0*/  LDCU UR43, c[0x0][0xb0c] ;  /* 0x00016180ff2b77ac */ /* 0x000e620008000800 */
[----:B------:R-:W1:Y:S01]  /*5dc0*/  LDCU UR39, c[0x0][0xb30] ;  /* 0x00016600ff2777ac */ /* 0x000e620008000800 */
[----:B------:R-:W1:Y:S01]  /*5dd0*/  LDCU.64 UR54, c[0x0][0x888] ;  /* 0x00011100ff3677ac */ /* 0x000e620008000a00 */
[----:B------:R-:W1:Y:S01]  /*5de0*/  LDCU.64 UR40, c[0x0][0xb28] ;  /* 0x00016500ff2877ac */ /* 0x000e620008000a00 */
[----:B------:R-:W1:Y:S01]  /*5df0*/  LDCU.128 UR56, c[0x0][0xb10] ;  /* 0x00016200ff3877ac */ /* 0x000e620008000c00 */
[----:B------:R-:W1:Y:S01]  /*5e00*/  LDCU UR60, c[0x0][0x374] ;  /* 0x00006e80ff3c77ac */ /* 0x000e620008000800 */
[----:B------:R-:W-:Y:S01]  /*5e10*/  UMOV UR48, URZ ;  /* 0x000000ff00307c82 */ /* 0x000fe20008000000 */
[----:B------:R-:W-:Y:S01]  /*5e20*/  UMOV UR51, URZ ;  /* 0x000000ff00337c82 */ /* 0x000fe20008000000 */
[----:B------:R-:W-:Y:S01]  /*5e30*/  UMOV UR50, URZ ;  /* 0x000000ff00327c82 */ /* 0x000fe20008000000 */
[----:B-1234-:R-:W-:-:S07]  /*5e40*/  IMAD.IADD R23, R0, 0x1, R23 ;  /* 0x0000000100177824 */ /* 0x01efce00078e0217 */
.L_x_134:
[C---:B------:R-:W-:Y:S02]  /*5e50*/  LEA R3, R69.reuse, UR49, 0x3 ;  /* 0x0000003145037c11 */ /* 0x040fe4000f8e18ff */
[----:B------:R-:W-:Y:S02]  /*5e60*/  SHF.L.U32 R0, R72, 0x1f, RZ ;  /* 0x0000001f48007819 */ /* 0x000fe400000006ff */
[----:B------:R-:W-:Y:S02]  /*5e70*/  LEA R5, R69, UR49, 0x4 ;  /* 0x0000003145057c11 */ /* 0x000fe4000f8e20ff */
[----:B------:R-:W1:Y:S02]  /*5e80*/  SYNCS.PHASECHK.TRANS64.TRYWAIT P0, [R3+URZ+0xc0], R0 ;  /* 0x0000c000030075a7 */ /* 0x000e6400080011ff */
[----:B-12-4-:R-:W-:Y:S05]  /*5e90*/  @!P0 BRA `(.L_x_104) ;  /* 0x0000002c00548947 */ /* 0x016fea0003800000 */
.L_x_187:
[----:B------:R-:W2:Y:S01]  /*5ea0*/  LDS.128 R4, [R5+0x150] ;  /* 0x0001500005047984 */ /* 0x000ea20000000c00 */
[----:B------:R-:W-:Y:S01]  /*5eb0*/  UISETP.GE.AND UP0, UPT, UR42, 0x1, UPT ;  /* 0x000000012a00788c */ /* 0x000fe2000bf06270 */
[----:B------:R-:W-:Y:S01]  /*5ec0*/  @!PT LDS RZ, [RZ] ;  /* 0x00000000fffff984 */ /* 0x000fe20000000800 */
[----:B------:R-:W-:Y:S01]  /*5ed0*/  @!PT LDS RZ, [RZ] ;  /* 0x00000000fffff984 */ /* 0x000fe20000000800 */
[----:B------:R-:W-:Y:S01]  /*5ee0*/  @!PT LDS RZ, [RZ] ;  /* 0x00000000fffff984 */ /* 0x000fe20000000800 */
[----:B------:R-:W-:Y:S01]  /*5ef0*/  @!PT LDS RZ, [RZ] ;  /* 0x00000000fffff984 */ /* 0x000fe20000000800 */
[----:B------:R3:W-:Y:S06]  /*5f00*/  MEMBAR.ALL.CTA ;  /* 0x0000000000007992 */ /* 0x0007ec0000008000 */
[----:B---3--:R-:W3:Y:S01]  /*5f10*/  FENCE.VIEW.ASYNC.S ;  /* 0x00000000000073c6 */ /* 0x008ee20000000000 */
[----:B--2---:R-:W-:Y:S11]  /*5f20*/  LOP3.LUT P0, RZ, R6, 0x1, RZ, 0xc0, !PT ;  /* 0x0000000106ff7812 */ /* 0x004ff6000780c0ff */
[----:B------:R-:W-:Y:S02]  /*5f30*/  @!UPT UIADD3 URZ, UPT, UPT, URZ, URZ, URZ ;  /* 0x000000fffffff290 */ /* 0x000fe4000fffe0ff */
[----:B---3--:R-:W-:Y:S01]  /*5f40*/  VOTEU.ANY UP1, P0 ;  /* 0x0000000000ff7886 */ /* 0x008fe20000020100 */
[----:B------:R-:W-:Y:S01]  /*5f50*/  PLOP3.LUT P0, PT, PT, PT, UP1, 0x80, 0x8 ;  /* 0x000000000008781c */ /* 0x000fe20003f0f018 */
[----:B------:R-:W-:Y:S11]  /*5f60*/  UP2UR UR63, UPR, URZ, 0x2 ;  /* 0x00000002ff3f7883 */ /* 0x000ff60008000000 */
[----:B------:R-:W-:Y:S01]  /*5f70*/  @!UPT UIADD3 URZ, UPT, UPT, URZ, URZ, URZ ;  /* 0x000000fffffff290 */ /* 0x000fe2000fffe0ff */
[----:B-1----:R-:W-:Y:S02]  /*5f80*/  @P0 SHF.R.U32.HI R0, RZ, 0x10, R5 ;  /* 0x00000010ff000819 */ /* 0x002fe40000011605 */
        /* <DEDUP_REMOVED lines=12> */
[----:B------:R-:W2:Y:S01]  /*6050*/  LDCU UR12, c[0x0][0xb20] ;  /* 0x00016400ff0c77ac */ /* 0x000ea20008000800 */
[----:B------:R-:W-:Y:S02]  /*6060*/  UIMAD.WIDE.U32 UR4, UR60, UR59, URZ ;  /* 0x0000003b3c0472a5 */ /* 0x000fe4000f8e00ff */
[----:B------:R-:W-:Y:S02]  /*6070*/  UIMAD.WIDE.U32 UR6, UR61, UR56, URZ ;  /* 0x000000383d0672a5 */ /* 0x000fe4000f8e00ff */
[----:B------:R-:W-:Y:S02]  /*6080*/  UISETP.NE.AND UP0, UPT, UR58, 0x1, UPT ;  /* 0x000000013a00788c */ /* 0x000fe4000bf05270 */
[----:B------:R-:W-:Y:S02]  /*6090*/  UIMAD.WIDE.U32 UR8, UR37, UR59, URZ ;  /* 0x0000003b250872a5 */ /* 0x000fe4000f8e00ff */
[----:B------:R-:W-:Y:S02]  /*60a0*/  UIMAD.WIDE.U32 UR10, UR38, UR56, URZ ;  /* 0x00000038260a72a5 */ /* 0x000fe4000f8e00ff */
[----:B------:R-:W-:Y:S02]  /*60b0*/  UISETP.NE.AND UP1, UPT, UR43, 0x1, UPT ;  /* 0x000000012b00788c */ /* 0x000fe4000bf25270 */
[----:B------:R-:W-:Y:S01]  /*60c0*/  UISETP.NE.AND UP2, UPT, UR42, 0x1, UPT ;  /* 0x000000012a00788c */ /* 0x000fe2000bf45270 */
[----:B------:R-:W-:Y:S02]  /*60d0*/  UMOV UR4, UR5 ;  /* 0x0000000500047c82 */ /* 0x000fe40008000000 */
[----:B--2---:R-:W-:Y:S03]  /*60e0*/  USHF.R.U32.HI UR5, URZ, UR12, UR4 ;  /* 0x0000000cff057299 */ /* 0x004fe60008011604 */
[----:B------:R-:W-:Y:S02]  /*60f0*/  UMOV UR4, UR7 ;  /* 0x0000000700047c82 */ /* 0x000fe40008000000 */
[----:B------:R-:W-:Y:S02]  /*6100*/  USHF.R.U32.HI UR7, URZ, UR57, UR4 ;  /* 0x00000039ff077299 */ /* 0x000fe40008011604 */
[----:B------:R-:W-:Y:S02]  /*6110*/  USEL UR4, UR60, UR5, !UP0 ;  /* 0x000000053c047287 */ /* 0x000fe4000c000000 */
[----:B------:R-:W-:Y:S01]  /*6120*/  USEL UR7, UR61, UR7, !UP1 ;  /* 0x000000073d077287 */ /* 0x000fe2000c800000 */
[----:B------:R-:W-:Y:S01]  /*6130*/  UMOV UR5, UR9 ;  /* 0x0000000900057c82 */ /* 0x000fe20008000000 */
[----:B------:R-:W-:Y:S02]  /*6140*/  UIMAD.WIDE.U32 UR8, UR4, UR40, URZ ;  /* 0x00000028040872a5 */ /* 0x000fe4000f8e00ff */
[----:B------:R-:W-:Y:S03]  /*6150*/  USHF.R.U32.HI UR6, URZ, UR12, UR5 ;  /* 0x0000000cff067299 */ /* 0x000fe60008011605 */
[----:B------:R-:W-:Y:S01]  /*6160*/  UMOV UR5, UR11 ;  /* 0x0000000b00057c82 */ /* 0x000fe20008000000 */
[----:B------:R-:W-:Y:S02]  /*6170*/  UIMAD.WIDE.U32 UR10, UR7, UR40, URZ ;  /* 0x00000028070a72a5 */ /* 0x000fe4000f8e00ff */
[----:B------:R-:W-:Y:S02]  /*6180*/  USHF.R.U32.HI UR12, URZ, UR57, UR5 ;  /* 0x00000039ff0c7299 */ /* 0x000fe40008011605 */
[----:B------:R-:W-:Y:S01]  /*6190*/  USEL UR6, UR37, UR6, !UP0 ;  /* 0x0000000625067287 */ /* 0x000fe2000c000000 */
[----:B------:R-:W-:Y:S02]  /*61a0*/  UMOV UR5, UR9 ;  /* 0x0000000900057c82 */ /* 0x000fe40008000000 */
[----:B------:R-:W-:Y:S01]  /*61b0*/  UMOV UR10, UR11 ;  /* 0x0000000b000a7c82 */ /* 0x000fe20008000000 */
[----:B------:R-:W-:Y:S02]  /*61c0*/  @UP2 USHF.R.U32.HI UR4, URZ, UR41, UR5 ;  /* 0x00000029ff042299 */ /* 0x000fe40008011605 */
[----:B------:R-:W-:Y:S02]  /*61d0*/  @UP2 USHF.R.U32.HI UR7, URZ, UR41, UR10 ;  /* 0x00000029ff072299 */ /* 0x000fe4000801160a */
[----:B------:R-:W-:Y:S02]  /*61e0*/  UIMAD UR4, UR42, UR4, URZ ;  /* 0x000000042a0472a4 */ /* 0x000fe4000f8e02ff */
[----:B------:R-:W-:Y:S02]  /*61f0*/  UIMAD.WIDE.U32 UR10, UR6, UR40, URZ ;  /* 0x00000028060a72a5 */ /* 0x000fe4000f8e00ff */
[----:B------:R-:W-:Y:S02]  /*6200*/  USEL UR5, UR38, UR12, !UP1 ;  /* 0x0000000c26057287 */ /* 0x000fe4000c800000 */
[----:B------:R-:W-:Y:S02]  /*6210*/  UIMAD UR8, UR42, UR7, URZ ;  /* 0x000000072a0872a4 */ /* 0x000fe4000f8e02ff */
[----:B------:R-:W-:Y:S03]  /*6220*/  UISETP.GE.AND UP0, UPT, UR6, UR4, UPT ;  /* 0x000000040600728c */ /* 0x000fe6000bf06270 */
[----:B------:R-:W-:Y:S01]  /*6230*/  UMOV UR4, UR11 ;  /* 0x0000000b00047c82 */ /* 0x000fe20008000000 */
[----:B------:R-:W-:Y:S02]  /*6240*/  UISETP.GE.OR UP0, UPT, UR5, UR8, UP0 ;  /* 0x000000080500728c */ /* 0x000fe40008706670 */
[----:B------:R-:W-:Y:S02]  /*6250*/  USHF.R.U32.HI UR4, URZ, UR41, UR4 ;  /* 0x00000029ff047299 */ /* 0x000fe40008011604 */
[----:B------:R-:W-:Y:S02]  /*6260*/  UIMAD.WIDE.U32 UR8, UR5, UR40, URZ ;  /* 0x00000028050872a5 */ /* 0x000fe4000f8e00ff */
[----:B------:R-:W-:Y:S02]  /*6270*/  USEL UR11, UR6, UR4, !UP2 ;  /* 0x00000004060b7287 */ /* 0x000fe4000d000000 */
[----:B------:R-:W-:Y:S02]  /*6280*/  UIADD3 UR8, UPT, UPT, -UR5, URZ, URZ ;  /* 0x000000ff05087290 */ /* 0x000fe4000fffe1ff */
[----:B------:R-:W-:Y:S01]  /*6290*/  UIADD3 UR10, UPT, UPT, -UR11, URZ, URZ ;  /* 0x000000ff0b0a7290 */ /* 0x000fe2000fffe1ff */
[----:B------:R-:W-:Y:S01]  /*62a0*/  @!UP0 UMOV UR4, UR9 ;  /* 0x0000000900048c82 */ /* 0x000fe20008000000 */
[----:B------:R-:W-:Y:S02]  /*62b0*/  UIADD3 UR9, UPT, UPT, -UR6, URZ, URZ ;  /* 0x000000ff06097290 */ /* 0x000fe4000fffe1ff */
[----:B------:R-:W-:Y:S02]  /*62c0*/  @!UP0 USHF.R.U32.HI UR4, URZ, UR41, UR4 ;  /* 0x00000029ff048299 */ /* 0x000fe40008011604 */
[----:B------:R-:W-:Y:S02]  /*62d0*/  UIMAD UR10, UR42, UR10, UR6 ;  /* 0x0000000a2a0a72a4 */ /* 0x000fe4000f8e0206 */
[----:B------:R-:W-:Y:S04]  /*62e0*/  @!UP0 USEL UR4, UR5, UR4, !UP2 ;  /* 0x0000000405048287 */ /* 0x000fe8000d000000 */
[----:B------:R-:W-:Y:S02]  /*62f0*/  @!UP0 UIMAD UR10, UR7, UR10, UR4 ;  /* 0x0000000a070a82a4 */ /* 0x000fe4000f8e0204 */
[----:B------:R-:W-:Y:S02]  /*6300*/  @!UP0 UIADD3 UR11, UPT, UPT, UR11, -UR4, URZ ;  /* 0x800000040b0b8290 */ /* 0x000fe4000fffe0ff */
[----:B------:R-:W-:Y:S02]  /*6310*/  UIMAD UR7, UR43, UR8, UR38 ;  /* 0x000000082b0772a4 */ /* 0x000fe4000f8e0226 */
[----:B------:R-:W-:Y:S02]  /*6320*/  @!UP0 UIMAD UR6, UR11, UR42, UR5 ;  /* 0x0000002a0b0682a4 */ /* 0x000fe4000f8e0205 */
[----:B------:R-:W-:Y:S01]  /*6330*/  UIMAD UR4, UR58, UR9, UR37 ;  /* 0x000000093a0472a4 */ /* 0x000fe2000f8e0225 */
[----:B------:R-:W-:Y:S02]  /*6340*/  @!UP0 UMOV UR5, UR10 ;  /* 0x0000000a00058c82 */ /* 0x000fe40008000000 */
[----:B------:R-:W-:Y:S02]  /*6350*/  UIMAD UR38, UR5, UR43, UR7 ;  /* 0x0000002b052672a4 */ /* 0x000fe4000f8e0207 */
[----:B------:R-:W-:Y:S11]  /*6360*/  UIMAD UR37, UR6, UR58, UR4 ;  /* 0x0000003a062572a4 */ /* 0x000ff6000f8e0204 */
[----:B------:R-:W-:Y:S01]  /*6370*/  @!UPT UIADD3 URZ, UPT, UPT, URZ, URZ, URZ ;  /* 0x000000fffffff290 */ /* 0x000fe2000fffe0ff */
.L_x_105:
[----:B------:R-:W-:Y:S01]  /*6380*/  UISETP.NE.AND UP0, UPT, UR39, 0x1, UPT ;  /* 0x000000012700788c */ /* 0x000fe2000bf05270 */
[----:B------:R-:W-:Y:S01]  /*6390*/  R2UR UR11, R79 ;  /* 0x000000004f0b72ca */ /* 0x000fe200000e0000 */
[----:B------:R-:W-:Y:S01]  /*63a0*/  USHF.L.U32 UR46, UR20, 0x6, URZ ;  /* 0x00000006142e7899 */ /* 0x000fe200080006ff */
[----:B------:R-:W-:Y:S01]  /*63b0*/  IADD3 R69, PT, PT, R69, 0x1, RZ ;  /* 0x0000000145457810 */ /* 0x000fe20007ffe0ff */
[----:B------:R-:W-:Y:S07]  /*63c0*/  USHF.L.U32 UR45, UR21, 0x6, URZ ;  /* 0x00000006152d7899 */ /* 0x000fee00080006ff */
[----:B------:R-:W2:Y:S01]  /*63d0*/  @!UP0 LDCU.128 UR12, c[0x0][0xb10] ;  /* 0x00016200ff0c87ac */ /* 0x000ea20008000c00 */
[----:B------:R-:W3:Y:S01]  /*63e0*/  @!UP0 LDCU UR5, c[0x0][0xb0c] ;  /* 0x00016180ff0587ac */ /* 0x000ee20008000800 */
[----:B------:R-:W4:Y:S01]  /*63f0*/  @!UP0 LDCU UR10, c[0x0][0xb20] ;  /* 0x00016400ff0a87ac */ /* 0x000f220008000800 */
[----:B--2---:R-:W-:Y:S02]  /*6400*/  UIMAD.WIDE.U32 UR8, UR38, UR12, URZ ;  /* 0x0000000c260872a5 */ /* 0x004fe4000f8e00ff */
[----:B------:R-:W-:Y:S02]  /*6410*/  UIMAD.WIDE.U32 UR6, UR37, UR15, URZ ;  /* 0x0000000f250672a5 */ /* 0x000fe4000f8e00ff */
[----:B------:R-:W-:Y:S03]  /*6420*/  @!UP0 UISETP.NE.AND UP1, UPT, UR14, 0x1, UPT ;  /* 0x000000010e00888c */ /* 0x000fe6000bf25270 */
[----:B------:R-:W-:Y:S01]  /*6430*/  @!UP0 UMOV UR4, UR9 ;  /* 0x0000000900048c82 */ /* 0x000fe20008000000 */
[----:B---3--:R-:W-:Y:S02]  /*6440*/  @!UP0 UISETP.NE.AND UP2, UPT, UR5, 0x1, UPT ;  /* 0x000000010500888c */ /* 0x008fe4000bf45270 */
[----:B------:R-:W-:Y:S01]  /*6450*/  @!UP0 USHF.R.U32.HI UR4, URZ, UR13, UR4 ;  /* 0x0000000dff048299 */ /* 0x000fe20008011604 */
[----:B------:R-:W-:Y:S02]  /*6460*/  @!UP0 UMOV UR6, UR7 ;  /* 0x0000000700068c82 */ /* 0x000fe40008000000 */
[----:B----4-:R-:W-:Y:S02]  /*6470*/  @!UP0 USHF.R.U32.HI UR6, URZ, UR10, UR6 ;  /* 0x0000000aff068299 */ /* 0x010fe40008011606 */
[----:B------:R-:W-:Y:S02]  /*6480*/  @!UP0 USEL UR7, UR38, UR4, !UP2 ;  /* 0x0000000426078287 */ /* 0x000fe4000d000000 */
[----:B------:R-:W-:Y:S04]  /*6490*/  @!UP0 USEL UR6, UR37, UR6, !UP1 ;  /* 0x0000000625068287 */ /* 0x000fe8000c800000 */
[----:B------:R-:W-:Y:S02]  /*64a0*/  @!UP0 UIADD3 UR4, UPT, UPT, -UR7, UR6, URZ ;  /* 0x0000000607048290 */ /* 0x000fe4000fffe1ff */
[----:B------:R-:W-:Y:S02]  /*64b0*/  @!UP0 UIADD3 UR6, UPT, UPT, UR7, -UR6, URZ ;  /* 0x8000000607068290 */ /* 0x000fe4000fffe0ff */
[----:B------:R-:W-:Y:S02]  /*64c0*/  @!UP0 UIMAD UR38, UR4, UR5, UR38 ;  /* 0x00000005042682a4 */ /* 0x000fe4000f8e0226 */
[----:B------:R-:W-:Y:S02]  /*64d0*/  @!UP0 UIMAD UR37, UR6, UR14, UR37 ;  /* 0x0000000e062582a4 */ /* 0x000fe4000f8e0225 */
[----:B------:R-:W-:Y:S09]  /*64e0*/  ULOP3.LUT UP0, URZ, UR11, 0x1b0, URZ, 0xc0, !UPT ;  /* 0x000001b00bff7892 */ /* 0x000ff2000f80c0ff */
[----:B------:R-:W-:Y:S05]  /*64f0*/  BRA.U !UP0, `(.L_x_106) ;  /* 0x00000001087c7547 */ /* 0x000fea000b800000 */
[----:B------:R-:W2:Y:S01]  /*6500*/  LDCU.64 UR8, c[0x4][0x80] ;  /* 0x01001000ff0877ac */ /* 0x000ea20008000a00 */
[----:B------:R-:W-:Y:S01]  /*6510*/  MOV R2, 0x0 ;  /* 0x0000000000027802 */ /* 0x000fe20000000f00 */
[----:B------:R-:W-:Y:S02]  /*6520*/  HFMA2 R12, -RZ, RZ, 0, 5.9604644775390625e-08 ;  /* 0x00000001ff0c7431 */ /* 0x000fe400000001ff */
[----:B------:R-:W-:Y:S01]  /*6530*/  IMAD.MOV.U32 R8, RZ, RZ, 0x70 ;  /* 0x00000070ff087424 */ /* 0x000fe200078e00ff */
[----:B------:R3:W4:Y:S01]  /*6540*/  LDC.64 R14, c[0x4][R2] ;  /* 0x01000000020e7b82 */ /* 0x0007220000000a00 */
[----:B------:R-:W1:Y:S01]  /*6550*/  LDCU.64 UR6, c[0x4][0x88] ;  /* 0x01001100ff0677ac */ /* 0x000e620008000a00 */
[----:B------:R-:W-:Y:S01]  /*6560*/  IMAD.MOV.U32 R13, RZ, RZ, RZ ;  /* 0x000000ffff0d7224 */ /* 0x000fe200078e00ff */
[----:B------:R-:W1:Y:S01]  /*6570*/  LDCU.64 UR4, c[0x4][0x8] ;  /* 0x01000100ff0477ac */ /* 0x000e620008000a00 */
[----:B--2---:R-:W-:Y:S01]  /*6580*/  MOV R5, UR9 ;  /* 0x0000000900057c02 */ /* 0x004fe20008000f00 */
[----:B------:R-:W-:Y:S01]  /*6590*/  IMAD.U32 R4, RZ, RZ, UR8 ;  /* 0x00000008ff047e24 */ /* 0x000fe2000f8e00ff */
[----:B-1----:R-:W-:Y:S01]  /*65a0*/  MOV R7, UR7 ;  /* 0x0000000700077c02 */ /* 0x002fe20008000f00 */
[----:B------:R-:W-:Y:S01]  /*65b0*/  IMAD.U32 R6, RZ, RZ, UR6 ;  /* 0x00000006ff067e24 */ /* 0x000fe2000f8e00ff */
[----:B------:R-:W-:Y:S01]  /*65c0*/  MOV R11, UR5 ;  /* 0x00000005000b7c02 */ /* 0x000fe20008000f00 */
[----:B------:R-:W-:Y:S02]  /*65d0*/  IMAD.U32 R10, RZ, RZ, UR4 ;  /* 0x00000004ff0a7e24 */ /* 0x000fe4000f8e00ff */
[----:B------:R-:W-:Y:S07]  /*65e0*/  LEPC R20, `(.L_x_107) ;  /* 0x000000001014794e */ /* 0x000fee0000000000 */
[----:B---345:R-:W-:Y:S05]  /*65f0*/  CALL.ABS.NOINC R14 ;  /* 0x000000000e007343 */ /* 0x038fea0003c00000 */
.L_x_107:
[----:B------:R-:W1:Y:S01]  /*6600*/  LDCU.64 UR8, c[0x4][0x80] ;  /* 0x01001000ff0877ac */ /* 0x000e620008000a00 */
[----:B------:R-:W2:Y:S01]  /*6610*/  LDC.64 R2, c[0x4][R2] ;  /* 0x0100000002027b82 */ /* 0x000ea20000000a00 */
[----:B------:R-:W-:Y:S02]  /*6620*/  HFMA2 R12, -RZ, RZ, 0, 5.9604644775390625e-08 ;  /* 0x00000001ff0c7431 */ /* 0x000fe400000001ff */
[----:B------:R-:W-:Y:S02]  /*6630*/  IMAD.MOV.U32 R8, RZ, RZ, 0x70 ;  /* 0x00000070ff087424 */ /* 0x000fe400078e00ff */
[----:B------:R-:W-:Y:S01]  /*6640*/  IMAD.MOV.U32 R13, RZ, RZ, RZ ;  /* 0x000000ffff0d7224 */ /* 0x000fe200078e00ff */
[----:B------:R-:W3:Y:S01]  /*6650*/  LDCU.64 UR6, c[0x4][0x88] ;  /* 0x01001100ff0677ac */ /* 0x000ee20008000a00 */
[----:B------:R-:W4:Y:S01]  /*6660*/  LDCU.64 UR4, c[0x4][0x8] ;  /* 0x01000100ff0477ac */ /* 0x000f220008000a00 */
[----:B-1----:R-:W-:Y:S02]  /*6670*/  MOV R4, UR8 ;  /* 0x0000000800047c02 */ /* 0x002fe40008000f00 */
[----:B------:R-:W-:Y:S02]  /*6680*/  MOV R5, UR9 ;  /* 0x0000000900057c02 */ /* 0x000fe40008000f00 */
[----:B---3--:R-:W-:Y:S01]  /*6690*/  MOV R7, UR7 ;  /* 0x0000000700077c02 */ /* 0x008fe20008000f00 */
[----:B------:R-:W-:Y:S01]  /*66a0*/  IMAD.U32 R6, RZ, RZ, UR6 ;  /* 0x00000006ff067e24 */ /* 0x000fe2000f8e00ff */
[----:B----4-:R-:W-:Y:S01]  /*66b0*/  MOV R11, UR5 ;  /* 0x00000005000b7c02 */ /* 0x010fe20008000f00 */
[----:B------:R-:W-:Y:S02]  /*66c0*/  IMAD.U32 R10, RZ, RZ, UR4 ;  /* 0x00000004ff0a7e24 */ /* 0x000fe4000f8e00ff */
[----:B------:R-:W-:Y:S07]  /*66d0*/  LEPC R20, `(.L_x_106) ;  /* 0x000000001014794e */ /* 0x000fee0000000000 */
[----:B--2---:R-:W-:Y:S05]  /*66e0*/  CALL.ABS.NOINC R2 ;  /* 0x0000000002007343 */ /* 0x004fea0003c00000 */
.L_x_106:
[----:B------:R-:W-:Y:S02]  /*66f0*/  R2UR UR6, R67 ;  /* 0x00000000430672ca */ /* 0x000fe400000e0000 */
[----:B------:R-:W-:Y:S02]  /*6700*/  R2UR UR5, R78 ;  /* 0x000000004e0572ca */ /* 0x000fe400000e0000 */
[----:B------:R-:W-:Y:S02]  /*6710*/  R2UR UR4, R77 ;  /* 0x000000004d0472ca */ /* 0x000fe400000e0000 */
[----:B------:R-:W-:Y:S02]  /*6720*/  ISETP.NE.U32.AND P4, PT, R62, RZ, PT ;  /* 0x000000ff3e00720c */ /* 0x000fe40003f85070 */
[----:B------:R-:W-:Y:S02]  /*6730*/  ISETP.NE.U32.AND P2, PT, RZ, UR54, PT ;  /* 0x00000036ff007c0c */ /* 0x000fe4000bf45070 */
[----:B------:R-:W-:Y:S02]  /*6740*/  ISETP.NE.AND.EX P4, PT, R63, RZ, PT, P4 ;  /* 0x000000ff3f00720c */ /* 0x000fe40003f85340 */
[----:B------:R-:W-:Y:S01]  /*6750*/  ISETP.NE.AND.EX P2, PT, RZ, UR55, PT, P2 ;  /* 0x00000037ff007c0c */ /* 0x000fe2000bf45320 */
[----:B------:R-:W-:Y:S02]  /*6760*/  UISETP.NE.AND UP2, UPT, UR6, URZ, UPT ;  /* 0x000000ff0600728c */ /* 0x000fe4000bf45270 */
[----:B------:R-:W-:Y:S04]  /*6770*/  UISETP.NE.U32.AND UP0, UPT, UR5, URZ, UPT ;  /* 0x000000ff0500728c */ /* 0x000fe8000bf05070 */
[----:B------:R-:W-:Y:S01]  /*6780*/  UISETP.NE.AND.EX UP1, UPT, UR4, URZ, UPT, UP0 ;  /* 0x000000ff0400728c */ /* 0x000fe2000bf25300 */
[----:B------:R-:W-:Y:S01]  /*6790*/  PLOP3.LUT P1, PT, PT, PT, UP2, 0x80, 0x8 ;  /* 0x000000000008781c */ /* 0x000fe20003f2f028 */
[----:B------:R-:W-:Y:S03]  /*67a0*/  UPLOP3.LUT UP0, UPT, UPT, UPT, UPT, 0x40, 0x4 ;  /* 0x000000000004789c */ /* 0x000fe60003f0e870 */
[----:B------:R-:W-:Y:S06]  /*67b0*/  @UP2 UPLOP3.LUT UP0, UPT, UPT, UPT, UP1, 0x80, 0x8 ;  /* 0x000000000008289c */ /* 0x000fec0003f0f010 */
[----:B------:R-:W-:Y:S01]  /*67c0*/  PLOP3.LUT P0, PT, PT, PT, UP0, 0x80, 0x8 ;  /* 0x000000000008781c */ /* 0x000fe20003f0f008 */
[----:B------:R-:W-:Y:S01]  /*67d0*/  @!UPT UIADD3 URZ, UPT, UPT, URZ, URZ, URZ ;  /* 0x000000fffffff290 */ /* 0x000fe2000fffe0ff */
[----:B------:R-:W-:Y:S11]  /*67e0*/  BRA.U !UP1, `(.L_x_108) ;  /* 0x0000000109407547 */ /* 0x000ff6000b800000 */
[----:B------:R-:W-:Y:S01]  /*67f0*/  UISETP.NE.U32.AND UP0, UPT, UR54, URZ, UPT ;  /* 0x000000ff3600728c */ /* 0x000fe2000bf05070 */
[----:B------:R-:W-:Y:S01]  /*6800*/  R2UR UR6, R78 ;  /* 0x000000004e0672ca */ /* 0x000fe200000e0000 */
[----:B------:R-:W2:Y:S01]  /*6810*/  LDCU.64 UR8, c[0x0][0x358] ;  /* 0x00006b00ff0877ac */ /* 0x000ea20008000a00 */
[----:B------:R-:W-:Y:S02]  /*6820*/  HFMA2 R27, -RZ, RZ, 0, 5.9604644775390625e-08 ;  /* 0x00000001ff1b7431 */ /* 0x000fe400000001ff */
[----:B-1----:R-:W-:Y:S01]  /*6830*/  IMAD.MOV.U32 R0, RZ, RZ, 0x1 ;  /* 0x00000001ff007424 */ /* 0x002fe200078e00ff */
[----:B------:R-:W-:Y:S06]  /*6840*/  UISETP.NE.AND.EX UP0, UPT, UR55, URZ, UPT, UP0 ;  /* 0x000000ff3700728c */ /* 0x000fec000bf05300 */
[----:B------:R-:W-:Y:S05]  /*6850*/  PLOP3.LUT P3, PT, PT, PT, UP0, 0x80, 0x8 ;  /* 0x000000000008781c */ /* 0x000fea0003f6f008 */
[----:B------:R-:W1:Y:S01]  /*6860*/  @UP0 LDCU.64 UR4, c[0x0][0x888] ;  /* 0x00011100ff0407ac */ /* 0x000e620008000a00 */
[----:B------:R-:W-:Y:S07]  /*6870*/  @UP0 UIMAD UR6, UR36, UR6, URZ ;  /* 0x00000006240602a4 */ /* 0x000fee000f8e02ff */
[----:B------:R-:W-:Y:S01]  /*6880*/  @!P3 PRMT R27, R0, 0x7610, R27 ;  /* 0x00007610001bb816 */ /* 0x000fe2000000001b */
[----:B-1----:R-:W-:Y:S06]  /*6890*/  @UP0 UIMAD.WIDE UR4, UR6, 0x4, UR4 ;  /* 0x00000004060408a5 */ /* 0x002fec000f8e0204 */
[----:B------:R-:W-:Y:S02]  /*68a0*/  IMAD.U32 R2, RZ, RZ, UR4 ;  /* 0x00000004ff027e24 */ /* 0x000fe4000f8e00ff */
[----:B------:R-:W-:Y:S03]  /*68b0*/  IMAD.U32 R3, RZ, RZ, UR5 ;  /* 0x00000005ff037e24 */ /* 0x000fe6000f8e00ff */
[----:B------:R-:W1:Y:S02]  /*68c0*/  @!UP0 LDCU UR4, c[0x0][0x880] ;  /* 0x00011000ff0487ac */ /* 0x000e640008000800 */
[----:B--2--5:R2:W5:Y:S02]  /*68d0*/  @P3 LDG.E R26, desc[UR8][R2.64] ;  /* 0x00000008021a3981 */ /* 0x024564000c1e1900 */
[----:B-12---:R-:W-:Y:S02]  /*68e0*/  @!P3 MOV R26, UR4 ;  /* 0x00000004001abc02 */ /* 0x006fe40008000f00 */
.L_x_108:
[----:B------:R-:W-:Y:S05]  /*68f0*/  @!P4 BRA `(.L_x_109) ;  /* 0x000000000024c947 */ /* 0x000fea0003800000 */
[----:B------:R-:W-:Y:S01]  /*6900*/  ISETP.NE.U32.AND P3, PT, R60, RZ, PT ;  /* 0x000000ff3c00720c */ /* 0x000fe20003f65070 */
[----:B------:R-:W2:Y:S03]  /*6910*/  LDCU.64 UR4, c[0x0][0x358] ;  /* 0x00006b00ff0477ac */ /* 0x000ea60008000a00 */
[----:B------:R-:W-:Y:S11]  /*6920*/  ISETP.NE.AND.EX P3, PT, R61, RZ, PT, P3 ;  /* 0x000000ff3d00720c */ /* 0x000ff60003f65330 */
[----:B------:R-:W-:Y:S02]  /*6930*/  @!UPT UIADD3 URZ, UPT, UPT, URZ, URZ, URZ ;  /* 0x000000fffffff290 */ /* 0x000fe4000fffe0ff */
[----:B------:R-:W3:Y:S01]  /*6940*/  @P3 LDC.64 R2, c[0x0][0x8a8] ;  /* 0x00022a00ff023b82 */ /* 0x000ee20000000a00 */
[----:B-1----:R-:W-:Y:S04]  /*6950*/  @P3 IMAD R0, R62, UR36, RZ ;  /* 0x000000243e003c24 */ /* 0x002fe8000f8e02ff */
[----:B---3--:R-:W-:Y:S05]  /*6960*/  @P3 IMAD.WIDE R2, R0, 0x4, R2 ;  /* 0x0000000400023825 */ /* 0x008fea00078e0202 */
[----:B--2--5:R2:W5:Y:S02]  /*6970*/  @P3 LDG.E R24, desc[UR4][R2.64] ;  /* 0x0000000402183981 */ /* 0x024564000c1e1900 */
[----:B--2---:R-:W3:Y:S02]  /*6980*/  @!P3 LDC R24, c[0x0][0x8a0] ;  /* 0x00022800ff18bb82 */ /* 0x004ee40000000800 */
.L_x_109:
[----:B-----5:R-:W-:Y:S01]  /*6990*/  FSETP.NEU.AND P3, PT, R26, RZ, PT ;  /* 0x000000ff1a00720b */ /* 0x020fe20003f6d000 */
[----:B------:R-:W-:Y:S01]  /*69a0*/  ULOP3.LUT UR4, UR52, 0x1, URZ, 0x3c, !UPT ;  /* 0x0000000134047892 */ /* 0x000fe2000f8e3cff */
[----:B------:R-:W-:Y:S01]  /*69b0*/  SEL R4, RZ, 0xffffffff, P2 ;  /* 0xffffffffff047807 */ /* 0x000fe20001000000 */
[----:B------:R-:W-:Y:S01]  /*69c0*/  IMAD.U32 R88, RZ, RZ, UR48 ;  /* 0x00000030ff587e24 */ /* 0x000fe2000f8e00ff */
[----:B------:R-:W-:Y:S01]  /*69d0*/  @P1 LOP3.LUT P2, RZ, R27, 0xff, RZ, 0xc0, !PT ;  /* 0x000000ff1bff1812 */ /* 0x000fe2000784c0ff */
[----:B------:R-:W-:Y:S01]  /*69e0*/  IMAD.SHL.U32 R83, R71, 0x10, RZ ;  /* 0x0000001047537824 */ /* 0x000fe200078e00ff */
[----:B------:R-:W-:Y:S01]  /*69f0*/  @P1 SEL R3, RZ, 0xffffffff, P3 ;  /* 0xffffffffff031807 */ /* 0x000fe20001800000 */
[----:B------:R-:W-:Y:S01]  /*6a00*/  IMAD.U32 R91, RZ, RZ, UR4 ;  /* 0x00000004ff5b7e24 */ /* 0x000fe2000f8e00ff */
[----:B------:R-:W-:Y:S01]  /*6a10*/  LEA R81, R22, UR49, 0x3 ;  /* 0x0000003116517c11 */ /* 0x000fe2000f8e18ff */
[----:B------:R-:W-:Y:S01]  /*6a20*/  IMAD.SHL.U32 R88, R88, 0x2000, RZ ;  /* 0x0000200058587824 */ /* 0x000fe200078e00ff */
[----:B------:R-:W-:Y:S01]  /*6a30*/  @P0 SEL R3, R4, R3, !P2 ;  /* 0x0000000304030207 */ /* 0x000fe20005000000 */
[----:B------:R-:W-:Y:S01]  /*6a40*/  IMAD.SHL.U32 R82, R70, 0x10, RZ ;  /* 0x0000001046527824 */ /* 0x000fe200078e00ff */
[----:B------:R-:W-:Y:S01]  /*6a50*/  SHF.L.U32 R2, R73, 0x1f, RZ ;  /* 0x0000001f49027819 */ /* 0x000fe200000006ff */
[----:B------:R-:W-:Y:S01]  /*6a60*/  IMAD.IADD R86, R75, 0x1, R88 ;  /* 0x000000014b567824 */ /* 0x000fe200078e0258 */
[----:B------:R-:W-:Y:S01]  /*6a70*/  @P1 LOP3.LUT R3, R3, 0x1, RZ, 0xc0, !PT ;  /* 0x0000000103031812 */ /* 0x000fe200078ec0ff */
[----:B------:R-:W-:Y:S01]  /*6a80*/  BSSY B1, `(.L_x_110) ;  /* 0x0000039000017945 */ /* 0x000fe20003800000 */
[----:B------:R-:W-:Y:S01]  /*6a90*/  PLOP3.LUT P2, PT, PT, PT, UP1, 0x80, 0x8 ;  /* 0x000000000008781c */ /* 0x000fe20003f4f018 */
[----:B------:R-:W-:Y:S01]  /*6aa0*/  IMAD.IADD R87, R86, 0x1, R83 ;  /* 0x0000000156577824 */ /* 0x000fe200078e0253 */
[----:B------:R-:W-:Y:S01]  /*6ab0*/  ISETP.NE.U32.OR P5, PT, R3, 0x1, !P1 ;  /* 0x000000010300780c */ /* 0x000fe20004fa5470 */
[----:B------:R-:W-:Y:S01]  /*6ac0*/  IMAD.U32 R3, RZ, RZ, UR48 ;  /* 0x00000030ff037e24 */ /* 0x000fe2000f8e00ff */
[----:B------:R-:W-:Y:S01]  /*6ad0*/  LOP3.LUT P4, R68, R27, 0xff, RZ, 0xc0, !PT ;  /* 0x000000ff1b447812 */ /* 0x000fe2000788c0ff */
[----:B------:R-:W-:Y:S01]  /*6ae0*/  IMAD.MOV.U32 R89, RZ, RZ, 0x1 ;  /* 0x00000001ff597424 */ /* 0x000fe200078e00ff */
[----:B------:R-:W-:Y:S01]  /*6af0*/  P2R R80, PR, RZ, 0x20 ;  /* 0x00000020ff507803 */ /* 0x000fe20000000000 */
[----:B------:R-:W-:Y:S01]  /*6b00*/  IMAD R25, R22, 0x20, R23 ;  /* 0x0000002016197824 */ /* 0x000fe200078e0217 */
[----:B-1----:R-:W-:Y:S01]  /*6b10*/  LEA R0, R3, UR49, 0x3 ;  /* 0x0000003103007c11 */ /* 0x002fe2000f8e18ff */
[----:B------:R-:W-:Y:S01]  /*6b20*/  IMAD.U32 R90, RZ, RZ, UR48 ;  /* 0x00000030ff5a7e24 */ /* 0x000fe2000f8e00ff */
[----:B------:R-:W-:Y:S02]  /*6b30*/  SEL R3, RZ, 0xffffffff, P3 ;  /* 0xffffffffff037807 */ /* 0x000fe40001800000 */
[----:B------:R-:W-:Y:S02]  /*6b40*/  CS2R R58, SRZ ;  /* 0x00000000003a7805 */ /* 0x000fe4000001ff00 */
[----:B------:R-:W-:Y:S02]  /*6b50*/  CS2R R56, SRZ ;  /* 0x0000000000387805 */ /* 0x000fe4000001ff00 */
[----:B------:R-:W-:Y:S02]  /*6b60*/  CS2R R54, SRZ ;  /* 0x0000000000367805 */ /* 0x000fe4000001ff00 */
[----:B------:R-:W-:Y:S02]  /*6b70*/  @P2 SEL R3, R4, R3, !P4 ;  /* 0x0000000304032207 */ /* 0x000fe40006000000 */
[----:B------:R-:W-:Y:S02]  /*6b80*/  CS2R R52, SRZ ;  /* 0x0000000000347805 */ /* 0x000fe4000001ff00 */
[----:B------:R-:W-:Y:S02]  /*6b90*/  @P5 SHF.L.U32 R5, R91, 0x1f, RZ ;  /* 0x0000001f5b055819 */ /* 0x000fe400000006ff */
[----:B------:R-:W-:Y:S02]  /*6ba0*/  CS2R R50, SRZ ;  /* 0x0000000000327805 */ /* 0x000fe4000001ff00 */
[----:B------:R-:W-:Y:S02]  /*6bb0*/  LOP3.LUT R3, R3, 0x1, RZ, 0xc0, !PT ;  /* 0x0000000103037812 */ /* 0x000fe400078ec0ff */
[----:B------:R-:W-:Y:S01]  /*6bc0*/  CS2R R48, SRZ ;  /* 0x0000000000307805 */ /* 0x000fe2000001ff00 */
[----:B------:R-:W1:Y:S01]  /*6bd0*/  @P5 SYNCS.PHASECHK.TRANS64.TRYWAIT P1, [R0+URZ+0x80], R5 ;  /* 0x00008005000055a7 */ /* 0x000e6200080211ff */
[----:B------:R-:W-:Y:S02]  /*6be0*/  CS2R R46, SRZ ;  /* 0x00000000002e7805 */ /* 0x000fe4000001ff00 */
[----:B------:R-:W-:Y:S02]  /*6bf0*/  ISETP.NE.U32.AND P2, PT, R3, 0x1, PT ;  /* 0x000000010300780c */ /* 0x000fe40003f45070 */
[----:B------:R-:W-:Y:S01]  /*6c00*/  CS2R R44, SRZ ;  /* 0x00000000002c7805 */ /* 0x000fe2000001ff00 */
[----:B------:R-:W-:Y:S01]  /*6c10*/  IMAD.IADD R85, R86, 0x1, R82 ;  /* 0x0000000156557824 */ /* 0x000fe200078e0252 */
[----:B------:R-:W-:Y:S01]  /*6c20*/  P2R R92, PR, RZ, 0x4 ;  /* 0x00000004ff5c7803 */ /* 0x000fe20000000000 */
[----:B------:R-:W-:Y:S01]  /*6c30*/  IMAD.IADD R84, R74, 0x1, R87 ;  /* 0x000000014a547824 */ /* 0x000fe200078e0257 */
[----:B------:R2:W4:Y:S01]  /*6c40*/  SYNCS.PHASECHK.TRANS64.TRYWAIT P0, [R81+URZ+0xe0], R2 ;  /* 0x0000e002510075a7 */ /* 0x00052200080011ff */
[----:B-1----:R-:W-:Y:S01]  /*6c50*/  @P5 SEL R89, RZ, 0x1, !P1 ;  /* 0x00000001ff595807 */ /* 0x002fe20004800000 */
[----:B--2---:R-:W-:Y:S06]  /*6c60*/  @!P5 BRA `(.L_x_111) ;  /* 0x000000000068d947 */ /* 0x004fec0003800000 */
[----:B------:R-:W-:Y:S01]  /*6c70*/  ISETP.NE.AND P1, PT, R89, RZ, PT ;  /* 0x000000ff5900720c */ /* 0x000fe20003f25270 */
[----:B------:R-:W-:Y:S01]  /*6c80*/  BSSY B0, `(.L_x_112) ;  /* 0x000000d000007945 */ /* 0x000fe20003800000 */
[----:B------:R-:W-:Y:S02]  /*6c90*/  CS2R R46, SRZ ;  /* 0x00000000002e7805 */ /* 0x000fe4000001ff00 */
[----:B------:R-:W-:Y:S02]  /*6ca0*/  CS2R R44, SRZ ;  /* 0x00000000002c7805 */ /* 0x000fe4000001ff00 */
[----:B------:R-:W-:Y:S02]  /*6cb0*/  CS2R R50, SRZ ;  /* 0x0000000000327805 */ /* 0x000fe4000001ff00 */
[----:B------:R-:W-:Y:S02]  /*6cc0*/  CS2R R48, SRZ ;  /* 0x0000000000307805 */ /* 0x000fe4000001ff00 */
[----:B------:R-:W-:Y:S02]  /*6cd0*/  CS2R R54, SRZ ;  /* 0x0000000000367805 */ /* 0x000fe4000001ff00 */
[----:B------:R-:W-:Y:S02]  /*6ce0*/  CS2R R52, SRZ ;  /* 0x0000000000347805 */ /* 0x000fe4000001ff00 */
[----:B------:R-:W-:Y:S02]  /*6cf0*/  CS2R R58, SRZ ;  /* 0x00000000003a7805 */ /* 0x000fe4000001ff00 */
[----:B------:R-:W-:Y:S01]  /*6d00*/  CS2R R56, SRZ ;  /* 0x0000000000387805 */ /* 0x000fe2000001ff00 */
[----:B------:R-:W-:Y:S06]  /*6d10*/  @P1 BRA `(.L_x_113) ;  /* 0x00000000000c1947 */ /* 0x000fec0003800000 */
[----:B------:R-:W-:Y:S04]  /*6d20*/  SHF.L.U32 R3, R91, 0x1f, RZ ;  /* 0x0000001f5b037819 */ /* 0x000fe800000006ff */
[----:B------:R-:W1:Y:S02]  /*6d30*/  SYNCS.PHASECHK.TRANS64.TRYWAIT P1, [R0+URZ+0x80], R3 ;  /* 0x00008003000075a7 */ /* 0x000e6400080211ff */
[----:B-1----:R-:W-:Y:S05]  /*6d40*/  @!P1 BRA `(.L_x_114) ;  /* 0x0000001c00bc9947 */ /* 0x002fea0003800000 */
.L_x_113:
[----:B------:R-:W-:Y:S05]  /*6d50*/  BSYNC B0 ;  /* 0x0000000000007941 */ /* 0x000fea0003800000 */
.L_x_112:
[----:B------:R-:W-:Y:S01]  /*6d60*/  ISETP.NE.AND P1, PT, R92, RZ, PT ;  /* 0x000000ff5c00720c */ /* 0x000fe20003f25270 */
[----:B------:R-:W-:Y:S04]  /*6d70*/  UIADD3 UR4, UPT, UPT, UR48, 0x1, URZ ;  /* 0x0000000130047890 */ /* 0x000fe8000fffe0ff */
[----:B------:R-:W-:Y:S04]  /*6d80*/  UISETP.NE.AND UP0, UPT, UR4, 0x3, UPT ;  /* 0x000000030400788c */ /* 0x000fe8000bf05270 */
[----:B------:R-:W-:Y:S02]  /*6d90*/  USEL UR5, URZ, 0x1, UP0 ;  /* 0x00000001ff057887 */ /* 0x000fe40008000000 */
[----:B------:R-:W-:Y:S02]  /*6da0*/  USEL UR4, UR4, URZ, UP0 ;  /* 0x000000ff04047287 */ /* 0x000fe40008000000 */
[----:B------:R2:W1:Y:S02]  /*6db0*/  @P1 LDS.128 R44, [R86] ;  /* 0x00000000562c1984 */ /* 0x0004640000000c00 */
[----:B------:R-:W-:Y:S02]  /*6dc0*/  LOP3.LUT R91, R91, UR5, RZ, 0x3c, !PT ;  /* 0x000000055b5b7c12 */ /* 0x000fe4000f8e3cff */
[----:B------:R2:W1:Y:S01]  /*6dd0*/  @P1 LDS.128 R48, [R87+0x10] ;  /* 0x0000100057301984 */ /* 0x0004620000000c00 */
[----:B------:R-:W-:Y:S03]  /*6de0*/  IMAD.U32 R90, RZ, RZ, UR4 ;  /* 0x00000004ff5a7e24 */ /* 0x000fe6000f8e00ff */
[----:B------:R2:W1:Y:S04]  /*6df0*/  @P1 LDS.128 R52, [R85+0x20] ;  /* 0x0000200055341984 */ /* 0x0004680000000c00 */
[----:B------:R2:W1:Y:S02]  /*6e00*/  @P1 LDS.128 R56, [R84+0x10] ;  /* 0x0000100054381984 */ /* 0x0004640000000c00 */
.L_x_111:
[----:B------:R-:W-:Y:S05]  /*6e10*/  BSYNC B1 ;  /* 0x0000000000017941 */ /* 0x000fea0003800000 */
.L_x_110:
[----:B-1----:R-:W-:Y:S04]  /*6e20*/  SHF.R.U32.HI R3, RZ, 0x15, R25 ;  /* 0x00000015ff037819 */ /* 0x002fe80000011619 */
[----:B------:R-:W-:Y:S01]  /*6e30*/  LOP3.LUT P1, RZ, R3, 0x3, R64, 0x48, !PT ;  /* 0x0000000303ff7812 */ /* 0x000fe20007824840 */
[----:B------:R-:W-:Y:S01]  /*6e40*/  @!UPT UIADD3 URZ, UPT, UPT, URZ, URZ, URZ ;  /* 0x000000fffffff290 */ /* 0x000fe2000fffe0ff */
[----:B----4-:R-:W-:Y:S11]  /*6e50*/  @P0 BRA `(.L_x_115) ;  /* 0x0000000000080947 */ /* 0x010ff60003800000 */
[----:B------:R-:W1:Y:S02]  /*6e60*/  SYNCS.PHASECHK.TRANS64.TRYWAIT P0, [R81+URZ+0xe0], R2 ;  /* 0x0000e002510075a7 */ /* 0x000e6400080011ff */
[----:B-1----:R-:W-:Y:S05]  /*6e70*/  @!P0 BRA `(.L_x_116) ;  /* 0x0000001c00848947 */ /* 0x002fea0003800000 */
.L_x_115:
[----:B------:R-:W-:Y:S05]  /*6e80*/  @!P1 BRA `(.L_x_117) ;  /* 0x0000000000409947 */ /* 0x000fea0003800000 */
[----:B------:R-:W4:Y:S01]  /*6e90*/  LDCU.64 UR8, c[0x4][0x70] ;  /* 0x01000e00ff0877ac */ /* 0x000f220008000a00 */
[----:B------:R-:W-:Y:S01]  /*6ea0*/  MOV R3, 0x0 ;  /* 0x0000000000037802 */ /* 0x000fe20000000f00 */
[----:B------:R-:W-:Y:S02]  /*6eb0*/  HFMA2 R12, -RZ, RZ, 0, 5.9604644775390625e-08 ;  /* 0x00000001ff0c7431 */ /* 0x000fe400000001ff */
[----:B------:R-:W-:Y:S02]  /*6ec0*/  IMAD.MOV.U32 R8, RZ, RZ, 0x192 ;  /* 0x00000192ff087424 */ /* 0x000fe400078e00ff */
[----:B------:R-:W-:Y:S01]  /*6ed0*/  IMAD.MOV.U32 R13, RZ, RZ, RZ ;  /* 0x000000ffff0d7224 */ /* 0x000fe200078e00ff */
[----:B------:R-:W5:Y:S01]  /*6ee0*/  LDCU.64 UR6, c[0x4][0x78] ;  /* 0x01000f00ff0677ac */ /* 0x000f620008000a00 */
[----:B-1----:R-:W1:Y:S01]  /*6ef0*/  LDC.64 R2, c[0x4][R3] ;  /* 0x0100000003027b82 */ /* 0x002e620000000a00 */
[----:B------:R-:W2:Y:S01]  /*6f00*/  LDCU.64 UR4, c[0x4][0x10] ;  /* 0x01000200ff0477ac */ /* 0x000ea20008000a00 */
[----:B----4-:R-:W-:Y:S01]  /*6f10*/  MOV R5, UR9 ;  /* 0x0000000900057c02 */ /* 0x010fe20008000f00 */
[----:B------:R-:W-:Y:S01]  /*6f20*/  IMAD.U32 R4, RZ, RZ, UR8 ;  /* 0x00000008ff047e24 */ /* 0x000fe2000f8e00ff */
[----:B-----5:R-:W-:Y:S01]  /*6f30*/  MOV R7, UR7 ;  /* 0x0000000700077c02 */ /* 0x020fe20008000f00 */
[----:B------:R-:W-:Y:S01]  /*6f40*/  IMAD.U32 R6, RZ, RZ, UR6 ;  /* 0x00000006ff067e24 */ /* 0x000fe2000f8e00ff */
[----:B--2---:R-:W-:Y:S01]  /*6f50*/  MOV R11, UR5 ;  /* 0x00000005000b7c02 */ /* 0x004fe20008000f00 */
[----:B------:R-:W-:Y:S02]  /*6f60*/  IMAD.U32 R10, RZ, RZ, UR4 ;  /* 0x00000004ff0a7e24 */ /* 0x000fe4000f8e00ff */
[----:B------:R-:W-:Y:S07]  /*6f70*/  LEPC R20, `(.L_x_117) ;  /* 0x000000001014794e */ /* 0x000fee0000000000 */
[----:B-1-3--:R-:W-:Y:S05]  /*6f80*/  CALL.ABS.NOINC R2 ;  /* 0x0000000002007343 */ /* 0x00afea0003c00000 */
.L_x_117:
[----:B------:R-:W-:Y:S05]  /*6f90*/  WARPSYNC.ALL ;  /* 0x0000000000007948 */ /* 0x000fea0003800000 */
[----:B------:R-:W-:Y:S01]  /*6fa0*/  R2UR UR4, R25 ;  /* 0x00000000190472ca */ /* 0x000fe200000e0000 */
[----:B------:R-:W-:Y:S01]  /*6fb0*/  BSSY.RECONVERGENT B0, `(.L_x_118) ;  /* 0x000003d000007945 */ /* 0x000fe20003800200 */
[----:B------:R-:W-:Y:S11]  /*6fc0*/  ISETP.NE.AND P0, PT, R76, RZ, PT ;  /* 0x000000ff4c00720c */ /* 0x000ff60003f05270 */
[----:B------:R-:W3:Y:S02]  /*6fd0*/  LDTM.x16 R4, tmem[UR4] ;  /* 0x00000004000479ee */ /* 0x000ee40008240000 */
[C---:B---3--:R-:W-:Y:S01]  /*6fe0*/  FMUL R3, R24.reuse, R4 ;  /* 0x0000000418037220 */ /* 0x048fe20000400000 */
[C---:B------:R-:W-:Y:S01]  /*6ff0*/  FMUL R0, R24.reuse, R5 ;  /* 0x0000000518007220 */ /* 0x040fe20000400000 */
[C---:B------:R-:W-:Y:S01]  /*7000*/  FMUL R5, R24.reuse, R6 ;  /* 0x0000000618057220 */ /* 0x040fe20000400000 */
[----:B-1----:R-:W-:Y:S01]  /*7010*/  FMUL R2, R24, R7 ;  /* 0x0000000718027220 */ /* 0x002fe20000400000 */
[----:B------:R-:W-:Y:S01]  /*7020*/  FFMA R28, R26, R44, R3 ;  /* 0x0000002c1a1c7223 */ /* 0x000fe20000000003 */
[----:B------:R-:W-:Y:S01]  /*7030*/  FMUL R7, R24, R8 ;  /* 0x0000000818077220 */ /* 0x000fe20000400000 */
        /* <DEDUP_REMOVED lines=9> */
[----:B------:R1:W-:Y:S01]  /*70d0*/  STS.128 [R86], R28 ;  /* 0x0000001c56007388 */ /* 0x0003e20000000c00 */
        /* <DEDUP_REMOVED lines=8> */
[----:B------:R1:W-:Y:S01]  /*7160*/  STS.128 [R87+0x10], R32 ;  /* 0x0000102057007388 */ /* 0x0003e20000000c00 */
[----:B------:R-:W-:Y:S01]  /*7170*/  FMUL R12, R24, R17 ;  /* 0x00000011180c7220 */ /* 0x000fe20000400000 */
[----:B------:R-:W-:Y:S01]  /*7180*/  FFMA R38, R26, R54, R13 ;  /* 0x000000361a267223 */ /* 0x000fe2000000000d */
[----:B------:R-:W-:Y:S01]  /*7190*/  FMUL R17, R24, R18 ;  /* 0x0000001218117220 */ /* 0x000fe20000400000 */
[----:B------:R-:W-:Y:S01]  /*71a0*/  FFMA R39, R26, R55, R10 ;  /* 0x000000371a277223 */ /* 0x000fe2000000000a */
[----:B------:R-:W-:Y:S01]  /*71b0*/  FMUL R14, R24, R19 ;  /* 0x00000013180e7220 */ /* 0x000fe20000400000 */
[C---:B------:R-:W-:Y:S01]  /*71c0*/  FFMA R40, R26.reuse, R56, R15 ;  /* 0x000000381a287223 */ /* 0x040fe2000000000f */
[C---:B------:R-:W-:Y:S01]  /*71d0*/  FFMA R41, R26.reuse, R57, R12 ;  /* 0x000000391a297223 */ /* 0x040fe2000000000c */
[C---:B------:R-:W-:Y:S01]  /*71e0*/  FFMA R42, R26.reuse, R58, R17 ;  /* 0x0000003a1a2a7223 */ /* 0x040fe20000000011 */
[----:B------:R1:W-:Y:S01]  /*71f0*/  STS.128 [R85+0x20], R36 ;  /* 0x0000202455007388 */ /* 0x0003e20000000c00 */
[----:B------:R-:W-:Y:S05]  /*7200*/  FFMA R43, R26, R59, R14 ;  /* 0x0000003b1a2b7223 */ /* 0x000fea000000000e */
[----:B------:R1:W-:Y:S01]  /*7210*/  STS.128 [R84+0x10], R40 ;  /* 0x0000102854007388 */ /* 0x0003e20000000c00 */
[----:B------:R-:W-:Y:S01]  /*7220*/  @!PT LDS RZ, [RZ] ;  /* 0x00000000fffff984 */ /* 0x000fe20000000800 */
[----:B------:R-:W-:Y:S01]  /*7230*/  @!PT LDS RZ, [RZ] ;  /* 0x00000000fffff984 */ /* 0x000fe20000000800 */
[----:B------:R-:W-:Y:S01]  /*7240*/  @!PT LDS RZ, [RZ] ;  /* 0x00000000fffff984 */ /* 0x000fe20000000800 */
[----:B------:R-:W-:Y:S01]  /*7250*/  @!PT LDS RZ, [RZ] ;  /* 0x00000000fffff984 */ /* 0x000fe20000000800 */
[----:B------:R3:W-:Y:S06]  /*7260*/  MEMBAR.ALL.CTA ;  /* 0x0000000000007992 */ /* 0x0007ec0000008000 */
[----:B---3--:R-:W3:Y:S02]  /*7270*/  FENCE.VIEW.ASYNC.S ;  /* 0x00000000000073c6 */ /* 0x008ee40000000000 */
[----:B---3--:R-:W-:Y:S06]  /*7280*/  BAR.SYNC.DEFER_BLOCKING 0x1, 0x80 ;  /* 0x0042000000007b1d */ /* 0x008fec0000010000 */
[----:B------:R-:W-:Y:S05]  /*7290*/  @P0 BRA `(.L_x_119) ;  /* 0x0000000000380947 */ /* 0x000fea0003800000 */
[----:B------:R-:W3:Y:S01]  /*72a0*/  LDCU.64 UR6, c[0x0][0x348] ;  /* 0x00006900ff0677ac */ /* 0x000ee20008000a00 */
[----:B------:R-:W-:Y:S01]  /*72b0*/  R2UR UR5, R88 ;  /* 0x00000000580572ca */ /* 0x000fe200000e0000 */
[----:B------:R-:W-:Y:S01]  /*72c0*/  UMOV UR47, UR36 ;  /* 0x00000024002f7c82 */ /* 0x000fe20008000000 */
[----:B------:R-:W-:Y:S01]  /*72d0*/  UIADD3 UR9, UPT, UPT, UR45, 0x20, URZ ;  /* 0x000000202d097890 */ /* 0x000fe2000fffe0ff */
[----:B------:R-:W-:Y:S01]  /*72e0*/  UMOV UR10, UR46 ;  /* 0x0000002e000a7c82 */ /* 0x000fe20008000000 */
[----:B------:R-:W-:Y:S09]  /*72f0*/  UMOV UR11, UR36 ;  /* 0x00000024000b7c82 */ /* 0x000ff20008000000 */
[----:B------:R-:W-:Y:S02]  /*7300*/  UIADD3 UR5, UPT, UPT, UR49, UR5, URZ ;  /* 0x0000000531057290 */ /* 0x000fe4000fffe0ff */
[----:B---3--:R-:W-:Y:S02]  /*7310*/  UIADD3 UR4, UP0, UPT, UR6, 0x680, URZ ;  /* 0x0000068006047890 */ /* 0x008fe4000ff1e0ff */
[----:B------:R-:W-:Y:S02]  /*7320*/  UIADD3 UR44, UPT, UPT, UR5, 0x200, URZ ;  /* 0x00000200052c7890 */ /* 0x000fe4000fffe0ff */
[----:B------:R-:W-:Y:S02]  /*7330*/  UIADD3 UR8, UPT, UPT, UR5, 0x1200, URZ ;  /* 0x0000120005087890 */ /* 0x000fe4000fffe0ff */
[----:B------:R-:W-:Y:S09]  /*7340*/  UIADD3.X UR5, UPT, UPT, URZ, UR7, URZ, UP0, !UPT ;  /* 0x00000007ff057290 */ /* 0x000ff200087fe4ff */
[----:B------:R3:W-:Y:S01]  /*7350*/  UTMASTG.3D [UR44], [UR4] ;  /* 0x0000002c040073b5 */ /* 0x0007e20008010000 */
[----:B------:R3:W-:Y:S02]  /*7360*/  UTMASTG.3D [UR8], [UR4] ;  /* 0x00000008040073b5 */ /* 0x0007e40008010000 */
[----:B---3--:R0:W-:Y:S02]  /*7370*/  UTMACMDFLUSH ;  /* 0x00000000000079b7 */ /* 0x0081e40000000000 */
.L_x_119:
[----:B------:R-:W-:Y:S05]  /*7380*/  BSYNC.RECONVERGENT B0 ;  /* 0x0000000000007941 */ /* 0x000fea0003800200 */
.L_x_118:
[----:B------:R-:W-:Y:S01]  /*7390*/  UIADD3 UR44, UPT, UPT, UR48, 0x1, URZ ;  /* 0x00000001302c7890 */ /* 0x000fe2000fffe0ff */
[----:B------:R-:W-:Y:S03]  /*73a0*/  BSSY.RECONVERGENT B0, `(.L_x_120) ;  /* 0x0000005000007945 */ /* 0x000fe60003800200 */
[----:B------:R-:W-:Y:S04]  /*73b0*/  UISETP.NE.AND UP0, UPT, UR44, 0x3, UPT ;  /* 0x000000032c00788c */ /* 0x000fe8000bf05270 */
[----:B------:R-:W-:Y:S01]  /*73c0*/  USEL UR47, UR44, URZ, UP0 ;  /* 0x000000ff2c2f7287 */ /* 0x000fe20008000000 */
[----:B------:R-:W-:Y:S11]  /*73d0*/  @P0 BRA `(.L_x_121) ;  /* 0x0000000000040947 */ /* 0x000ff60003800000 */
[----:B------:R-:W-:Y:S04]  /*73e0*/  DEPBAR.LE SB0, 0x1 ;  /* 0x000080400000791a */ /* 0x000fe80000000000 */
.L_x_121:
[----:B------:R-:W-:Y:S05]  /*73f0*/  BSYNC.RECONVERGENT B0 ;  /* 0x0000000000007941 */ /* 0x000fea0003800200 */
.L_x_120:
[----:B------:R-:W-:Y:S01]  /*7400*/  BAR.SYNC.DEFER_BLOCKING 0x1, 0x80 ;  /* 0x0042000000007b1d */ /* 0x000fe20000010000 */
[----:B------:R-:W-:Y:S01]  /*7410*/  ISETP.NE.AND P1, PT, R80, RZ, PT ;  /* 0x000000ff5000720c */ /* 0x000fe20003f25270 */
[----:B------:R-:W-:Y:S01]  /*7420*/  UISETP.NE.AND UP0, UPT, UR51, URZ, UPT ;  /* 0x000000ff3300728c */ /* 0x000fe2000bf05270 */
[----:B------:R-:W-:Y:S11]  /*7430*/  LEA R2, R90, UR49, 0x3 ;  /* 0x000000315a027c11 */ /* 0x000ff6000f8e18ff */
[----:B------:R-:W-:Y:S01]  /*7440*/  @P1 SHF.L.U32 R3, R91, 0x1f, RZ ;  /* 0x0000001f5b031819 */ /* 0x000fe200000006ff */
[----:B------:R-:W-:Y:S06]  /*7450*/  BRA.U !UP0, `(.L_x_122) ;  /* 0x0000000108247547 */ /* 0x000fec000b800000 */
[----:B------:R-:W-:Y:S01]  /*7460*/  IMAD.U32 R5, RZ, RZ, UR50 ;  /* 0x00000032ff057e24 */ /* 0x000fe2000f8e00ff */
[----:B------:R-:W-:Y:S01]  /*7470*/  MOV R0, UR53 ;  /* 0x0000003500007c02 */ /* 0x000fe20008000f00 */
[----:B------:R-:W-:Y:S03]  /*7480*/  UIADD3 UR4, UPT, UPT, UR50, 0x1, URZ ;  /* 0x0000000132047890 */ /* 0x000fe6000fffe0ff */
[----:B------:R-:W-:Y:S01]  /*7490*/  @P1 LEA R5, R5, UR49, 0x3 ;  /* 0x0000003105051c11 */ /* 0x000fe2000f8e18ff */
[----:B------:R-:W-:Y:S04]  /*74a0*/  UISETP.NE.AND UP0, UPT, UR4, 0x3, UPT ;  /* 0x000000030400788c */ /* 0x000fe8000bf05270 */
[----:B------:R-:W-:Y:S01]  /*74b0*/  @P1 VIADD R5, R5, 0x98 ;  /* 0x0000009805051836 */ /* 0x000fe20000000000 */
[----:B------:R-:W-:Y:S04]  /*74c0*/  USEL UR50, UR4, URZ, UP0 ;  /* 0x000000ff04327287 */ /* 0x000fe80008000000 */
[----:B------:R-:W-:Y:S04]  /*74d0*/  @P1 PRMT R0, R0, 0x654, R5 ;  /* 0x0000065400001816 */ /* 0x000fe80000000005 */
[----:B------:R3:W-:Y:S04]  /*74e0*/  @P1 SYNCS.ARRIVE.TRANS64.RED.A1T0 RZ, [R0+URZ], RZ ;  /* 0x000000ff00ff19a7 */ /* 0x0007e800081004ff */
.L_x_122:
[----:B------:R-:W4:Y:S01]  /*74f0*/  @P1 SYNCS.PHASECHK.TRANS64.TRYWAIT P0, [R2+URZ+0x80], R3 ;  /* 0x00008003020015a7 */ /* 0x000f2200080011ff */
[----:B------:R-:W-:Y:S01]  /*7500*/  BSSY B1, `(.L_x_123) ;  /* 0x0000015000017945 */ /* 0x000fe20003800000 */
[----:B----4-:R-:W-:Y:S03]  /*7510*/  @P1 SEL R89, RZ, 0x1, !P0 ;  /* 0x00000001ff591807 */ /* 0x010fe60004000000 */
[----:B------:R-:W-:Y:S05]  /*7520*/  @!P1 BRA `(.L_x_124) ;  /* 0x0000000000489947 */ /* 0x000fea0003800000 */
[----:B------:R-:W-:Y:S01]  /*7530*/  ISETP.NE.AND P1, PT, R92, RZ, PT ;  /* 0x000000ff5c00720c */ /* 0x000fe20003f25270 */
[----:B------:R-:W-:Y:S01]  /*7540*/  BSSY B0, `(.L_x_125) ;  /* 0x000000a000007945 */ /* 0x000fe20003800000 */
[----:B------:R-:W-:Y:S11]  /*7550*/  ISETP.NE.AND P0, PT, R89, RZ, PT ;  /* 0x000000ff5900720c */ /* 0x000ff60003f05270 */
[----:B------:R-:W-:Y:S04]  /*7560*/  @P1 IMAD R90, R90, 0x2000, R75 ;  /* 0x000020005a5a1824 */ /* 0x000fe800078e024b */
[----:B------:R-:W-:Y:S01]  /*7570*/  @P1 IMAD.IADD R5, R83, 0x1, R90 ;  /* 0x0000000153051824 */ /* 0x000fe200078e025a */
[----:B------:R-:W-:Y:S03]  /*7580*/  @P1 IADD3 R3, PT, PT, R82, R90, RZ ;  /* 0x0000005a52031210 */ /* 0x000fe60007ffe0ff */
[----:B---3--:R-:W-:Y:S01]  /*7590*/  @P1 IMAD.IADD R0, R74, 0x1, R5 ;  /* 0x000000014a001824 */ /* 0x008fe200078e0205 */
[----:B------:R-:W-:Y:S06]  /*75a0*/  @P0 BRA `(.L_x_126) ;  /* 0x00000000000c0947 */ /* 0x000fec0003800000 */
[----:B------:R-:W-:Y:S04]  /*75b0*/  SHF.L.U32 R91, R91, 0x1f, RZ ;  /* 0x0000001f5b5b7819 */ /* 0x000fe800000006ff */
[----:B------:R-:W3:Y:S02]  /*75c0*/  SYNCS.PHASECHK.TRANS64.TRYWAIT P0, [R2+URZ+0x80], R91 ;  /* 0x0000805b020075a7 */ /* 0x000ee400080011ff */
[----:B---3--:R-:W-:Y:S05]  /*75d0*/  @!P0 BRA `(.L_x_127) ;  /* 0x0000001400c08947 */ /* 0x008fea0003800000 */
.L_x_126:
[----:B------:R-:W-:Y:S05]  /*75e0*/  BSYNC B0 ;  /* 0x0000000000007941 */ /* 0x000fea0003800000 */
.L_x_125:
[----:B------:R-:W-:Y:S11]  /*75f0*/  ISETP.NE.AND P0, PT, R92, RZ, PT ;  /* 0x000000ff5c00720c */ /* 0x000ff60003f05270 */
[----:B------:R-:W-:Y:S02]  /*7600*/  @!UPT UIADD3 URZ, UPT, UPT, URZ, URZ, URZ ;  /* 0x000000fffffff290 */ /* 0x000fe4000fffe0ff */
[----:B------:R4:W1:Y:S04]  /*7610*/  @P0 LDS.128 R44, [R90] ;  /* 0x000000005a2c0984 */ /* 0x0008680000000c00 */
[----:B------:R4:W1:Y:S04]  /*7620*/  @P0 LDS.128 R52, [R3+0x20] ;  /* 0x0000200003340984 */ /* 0x0008680000000c00 */
[----:B------:R4:W1:Y:S04]  /*7630*/  @P0 LDS.128 R48, [R5+0x10] ;  /* 0x0000100005300984 */ /* 0x0008680000000c00 */
[----:B------:R4:W1:Y:S02]  /*7640*/  @P0 LDS.128 R56, [R0+0x10] ;  /* 0x0000100000380984 */ /* 0x0008640000000c00 */
.L_x_124:
[----:B------:R-:W-:Y:S05]  /*7650*/  BSYNC B1 ;  /* 0x0000000000017941 */ /* 0x000fea0003800000 */
.L_x_123:
[----:B----4-:R-:W-:Y:S05]  /*7660*/  VIADD R3, R25, 0x10 ;  /* 0x0000001019037836 */ /* 0x010fea0000000000 */
[----:B------:R-:W-:Y:S04]  /*7670*/  SHF.R.U32.HI R3, RZ, 0x15, R3 ;  /* 0x00000015ff037819 */ /* 0x000fe80000011603 */
[----:B------:R-:W-:Y:S11]  /*7680*/  LOP3.LUT P0, RZ, R3, 0x3, R64, 0x48, !PT ;  /* 0x0000000303ff7812 */ /* 0x000ff60007804840 */
[----:B------:R-:W-:Y:S02]  /*7690*/  @!UPT UIADD3 URZ, UPT, UPT, URZ, URZ, URZ ;  /* 0x000000fffffff290 */ /* 0x000fe4000fffe0ff */
[----:B------:R-:W-:Y:S05]  /*76a0*/  @!P0 BRA `(.L_x_128) ;  /* 0x0000000000408947 */ /* 0x000fea0003800000 */
[----:B------:R-:W4:Y:S01]  /*76b0*/  LDCU.64 UR8, c[0x4][0x70] ;  /* 0x01000e00ff0877ac */ /* 0x000f220008000a00 */
[----:B------:R-:W-:Y:S01]  /*76c0*/  MOV R3, 0x0 ;  /* 0x0000000000037802 */ /* 0x000fe20000000f00 */
[----:B------:R-:W-:Y:S02]  /*76d0*/  HFMA2 R12, -RZ, RZ, 0, 5.9604644775390625e-08 ;  /* 0x00000001ff0c7431 */ /* 0x000fe400000001ff */
[----:B------:R-:W-:Y:S02]  /*76e0*/  IMAD.MOV.U32 R8, RZ, RZ, 0x192 ;  /* 0x00000192ff087424 */ /* 0x000fe400078e00ff */
[----:B------:R-:W-:Y:S01]  /*76f0*/  IMAD.MOV.U32 R13, RZ, RZ, RZ ;  /* 0x000000ffff0d7224 */ /* 0x000fe200078e00ff */
[----:B------:R-:W5:Y:S01]  /*7700*/  LDCU.64 UR6, c[0x4][0x78] ;  /* 0x01000f00ff0677ac */ /* 0x000f620008000a00 */
[----:B---3--:R-:W3:Y:S01]  /*7710*/  LDC.64 R2, c[0x4][R3] ;  /* 0x0100000003027b82 */ /* 0x008ee20000000a00 */
        /* <DEDUP_REMOVED lines=9> */
.L_x_128:
[----:B------:R-:W-:Y:S01]  /*77b0*/  ISETP.NE.AND P0, PT, R76, RZ, PT ;  /* 0x000000ff4c00720c */ /* 0x000fe20003f05270 */
[----:B------:R-:W-:Y:S05]  /*77c0*/  WARPSYNC.ALL ;  /* 0x0000000000007948 */ /* 0x000fea0003800000 */
[----:B------:R-:W-:Y:S01]  /*77d0*/  R2UR UR4, R25 ;  /* 0x00000000190472ca */ /* 0x000fe200000e0000 */
[----:B------:R-:W-:Y:S01]  /*77e0*/  USHF.L.U32 UR6, UR47, 0xd, URZ ;  /* 0x0000000d2f067899 */ /* 0x000fe200080006ff */
[----:B------:R-:W-:Y:S01]  /*77f0*/  IADD3 R81, PT, PT, R81, 0x100, RZ ;  /* 0x0000010051517810 */ /* 0x000fe20007ffe0ff */
[----:B------:R-:W-:Y:S03]  /*7800*/  BSSY.RECONVERGENT B0, `(.L_x_129) ;  /* 0x0000044000007945 */ /* 0x000fe60003800200 */
[----:B------:R-:W-:Y:S02]  /*7810*/  LOP3.LUT R81, R81, 0xfefffff8, RZ, 0xc0, !PT ;  /* 0xfefffff851517812 */ /* 0x000fe400078ec0ff */
[----:B------:R-:W-:Y:S04]  /*7820*/  IADD3 R20, PT, PT, R75, UR6, RZ ;  /* 0x000000064b147c10 */ /* 0x000fe8000fffe0ff */
[-C--:B------:R-:W-:Y:S01]  /*7830*/  IADD3 R83, PT, PT, R83, R20.reuse, RZ ;  /* 0x0000001453537210 */ /* 0x080fe20007ffe0ff */
[----:B------:R-:W4:Y:S01]  /*7840*/  LDTM.x16 R4, tmem[UR4+0x10] ;  /* 0x00001004000479ee */ /* 0x000f220008240000 */
[----:B------:R-:W-:Y:S01]  /*7850*/  NOP ;  /* 0x0000000000007918 */ /* 0x000fe20000000000 */
[----:B----4-:R4:W-:Y:S01]  /*7860*/  SYNCS.ARRIVE.TRANS64.RED.A1T0 RZ, [R81+URZ], RZ ;  /* 0x000000ff51ff79a7 */ /* 0x0109e200081004ff */
[----:B------:R-:W-:Y:S02]  /*7870*/  IADD3 R82, PT, PT, R82, R20, RZ ;  /* 0x0000001452527210 */ /* 0x000fe40007ffe0ff */
[----:B------:R-:W-:Y:S01]  /*7880*/  IADD3 R20, PT, PT, R74, R83, RZ ;  /* 0x000000534a147210 */ /* 0x000fe20007ffe0ff */
[C---:B------:R-:W-:Y:S01]  /*7890*/  FMUL R3, R24.reuse, R4 ;  /* 0x0000000418037220 */ /* 0x040fe20000400000 */
[C---:B---3--:R-:W-:Y:S01]  /*78a0*/  FMUL R0, R24.reuse, R5 ;  /* 0x0000000518007220 */ /* 0x048fe20000400000 */
[C---:B------:R-:W-:Y:S01]  /*78b0*/  FMUL R5, R24.reuse, R6 ;  /* 0x0000000618057220 */ /* 0x040fe20000400000 */
[----:B------:R-:W-:Y:S01]  /*78c0*/  FMUL R2, R24, R7 ;  /* 0x0000000718027220 */ /* 0x000fe20000400000 */
[----:B-1----:R-:W-:Y:S01]  /*78d0*/  FFMA R28, R26, R44, R3 ;  /* 0x0000002c1a1c7223 */ /* 0x002fe20000000003 */
        /* <DEDUP_REMOVED lines=10> */
[----:B------:R4:W-:Y:S01]  /*7980*/  STS.128 [R75+UR6], R28 ;  /* 0x0000001c4b007988 */ /* 0x0009e20008000c06 */
        /* <DEDUP_REMOVED lines=25> */
[----:B-1----:R-:W1:Y:S02]  /*7b20*/  FENCE.VIEW.ASYNC.S ;  /* 0x00000000000073c6 */ /* 0x002e640000000000 */
[----:B-1----:R-:W-:Y:S06]  /*7b30*/  BAR.SYNC.DEFER_BLOCKING 0x1, 0x80 ;  /* 0x0042000000007b1d */ /* 0x002fec0000010000 */
[----:B------:R-:W-:Y:S05]  /*7b40*/  @P0 BRA `(.L_x_130) ;  /* 0x00000000003c0947 */ /* 0x000fea0003800000 */
[----:B------:R-:W1:Y:S01]  /*7b50*/  LDCU.64 UR10, c[0x0][0x348] ;  /* 0x00006900ff0a77ac */ /* 0x000e620008000a00 */
[----:B------:R-:W-:Y:S02]  /*7b60*/  UIADD3 UR5, UPT, UPT, UR49, UR6, URZ ;  /* 0x0000000631057290 */ /* 0x000fe4000fffe0ff */
[----:B------:R-:W-:Y:S02]  /*7b70*/  UIADD3 UR13, UPT, UPT, UR45, 0x10, URZ ;  /* 0x000000102d0d7890 */ /* 0x000fe4000fffe0ff */
[----:B------:R-:W-:Y:S02]  /*7b80*/  UIADD3 UR12, UPT, UPT, UR5, 0x200, URZ ;  /* 0x00000200050c7890 */ /* 0x000fe4000fffe0ff */
[----:B------:R-:W-:Y:S01]  /*7b90*/  UIADD3 UR8, UPT, UPT, UR5, 0x1200, URZ ;  /* 0x0000120005087890 */ /* 0x000fe2000fffe0ff */
[----:B------:R-:W-:Y:S01]  /*7ba0*/  UMOV UR14, UR46 ;  /* 0x0000002e000e7c82 */ /* 0x000fe20008000000 */
[----:B------:R-:W-:Y:S01]  /*7bb0*/  UMOV UR15, UR36 ;  /* 0x00000024000f7c82 */ /* 0x000fe20008000000 */
[----:B------:R-:W-:Y:S02]  /*7bc0*/  UIADD3 UR9, UPT, UPT, UR45, 0x30, URZ ;  /* 0x000000302d097890 */ /* 0x000fe4000fffe0ff */
[----:B-1----:R-:W-:Y:S03]  /*7bd0*/  UIADD3 UR4, UP0, UPT, UR10, 0x680, URZ ;  /* 0x000006800a047890 */ /* 0x002fe6000ff1e0ff */
[----:B------:R-:W-:Y:S01]  /*7be0*/  UMOV UR10, UR46 ;  /* 0x0000002e000a7c82 */ /* 0x000fe20008000000 */
[----:B------:R-:W-:Y:S03]  /*7bf0*/  UIADD3.X UR5, UPT, UPT, URZ, UR11, URZ, UP0, !UPT ;  /* 0x0000000bff057290 */ /* 0x000fe600087fe4ff */
[----:B------:R-:W-:Y:S06]  /*7c00*/  UMOV UR11, UR36 ;  /* 0x00000024000b7c82 */ /* 0x000fec0008000000 */
[----:B------:R1:W-:Y:S01]  /*7c10*/  UTMASTG.3D [UR12], [UR4] ;  /* 0x0000000c040073b5 */ /* 0x0003e20008010000 */
[----:B------:R1:W-:Y:S02]  /*7c20*/  UTMASTG.3D [UR8], [UR4] ;  /* 0x00000008040073b5 */ /* 0x0003e40008010000 */
[----:B-1----:R0:W-:Y:S02]  /*7c30*/  UTMACMDFLUSH ;  /* 0x00000000000079b7 */ /* 0x0021e40000000000 */
.L_x_130:
[----:B------:R-:W-:Y:S05]  /*7c40*/  BSYNC.RECONVERGENT B0 ;  /* 0x0000000000007941 */ /* 0x000fea0003800200 */
.L_x_129:
[----:B------:R-:W-:Y:S01]  /*7c50*/  UIADD3 UR4, UPT, UPT, UR47, 0x1, URZ ;  /* 0x000000012f047890 */ /* 0x000fe2000fffe0ff */
[----:B------:R-:W-:Y:S03]  /*7c60*/  BSSY.RECONVERGENT B0, `(.L_x_131) ;  /* 0x0000008000007945 */ /* 0x000fe60003800200 */
[----:B------:R-:W-:Y:S04]  /*7c70*/  UISETP.NE.AND UP0, UPT, UR4, 0x3, UPT ;  /* 0x000000030400788c */ /* 0x000fe8000bf05270 */
[----:B------:R-:W-:Y:S02]  /*7c80*/  UISETP.EQ.XOR UP1, UPT, UR44, 0x3, !UP0 ;  /* 0x000000032c00788c */ /* 0x000fe4000c722a70 */
[----:B------:R-:W-:Y:S02]  /*7c90*/  USEL UR48, UR4, URZ, UP0 ;  /* 0x000000ff04307287 */ /* 0x000fe40008000000 */
[----:B------:R-:W-:Y:S04]  /*7ca0*/  USEL UR5, URZ, 0x1, !UP1 ;  /* 0x00000001ff057887 */ /* 0x000fe8000c800000 */
[----:B------:R-:W-:Y:S01]  /*7cb0*/  ULOP3.LUT UR52, UR52, UR5, URZ, 0x3c, !UPT ;  /* 0x0000000534347292 */ /* 0x000fe2000f8e3cff */
[----:B------:R-:W-:Y:S11]  /*7cc0*/  @P0 BRA `(.L_x_132) ;  /* 0x0000000000040947 */ /* 0x000ff60003800000 */
[----:B------:R-:W-:Y:S04]  /*7cd0*/  DEPBAR.LE SB0, 0x1 ;  /* 0x000080400000791a */ /* 0x000fe80000000000 */
.L_x_132:
[----:B------:R-:W-:Y:S05]  /*7ce0*/  BSYNC.RECONVERGENT B0 ;  /* 0x0000000000007941 */ /* 0x000fea0003800200 */
.L_x_131:
[----:B------:R-:W-:Y:S01]  /*7cf0*/  BAR.SYNC.DEFER_BLOCKING 0x1, 0x80 ;  /* 0x0042000000007b1d */ /* 0x000fe20000010000 */
[----:B------:R-:W-:Y:S01]  /*7d00*/  UISETP.NE.AND UP0, UPT, UR51, -0x2, UPT ;  /* 0xfffffffe3300788c */ /* 0x000fe2000bf05270 */
[----:B------:R-:W-:Y:S08]  /*7d10*/  IADD3 R0, PT, PT, R22, 0x1, RZ ;  /* 0x0000000116007810 */ /* 0x000ff00007ffe0ff */
[----:B------:R-:W-:Y:S05]  /*7d20*/  BRA.U !UP0, `(.L_x_133) ;  /* 0x0000000108287547 */ /* 0x000fea000b800000 */
[----:B------:R-:W-:Y:S01]  /*7d30*/  ISETP.NE.AND P0, PT, R80, RZ, PT ;  /* 0x000000ff5000720c */ /* 0x000fe20003f05270 */
[----:B------:R-:W-:Y:S01]  /*7d40*/  IMAD.U32 R3, RZ, RZ, UR50 ;  /* 0x00000032ff037e24 */ /* 0x000fe2000f8e00ff */
[----:B------:R-:W-:Y:S01]  /*7d50*/  UIADD3 UR4, UPT, UPT, UR50, 0x1, URZ ;  /* 0x0000000132047890 */ /* 0x000fe2000fffe0ff */
[----:B------:R-:W-:Y:S03]  /*7d60*/  IMAD.U32 R2, RZ, RZ, UR53 ;  /* 0x00000035ff027e24 */ /* 0x000fe6000f8e00ff */
[----:B------:R-:W-:Y:S04]  /*7d70*/  UISETP.NE.AND UP0, UPT, UR4, 0x3, UPT ;  /* 0x000000030400788c */ /* 0x000fe8000bf05270 */
[----:B------:R-:W-:Y:S03]  /*7d80*/  USEL UR50, UR4, URZ, UP0 ;  /* 0x000000ff04327287 */ /* 0x000fe60008000000 */
[----:B------:R-:W-:Y:S05]  /*7d90*/  @P0 LEA R3, R3, UR49, 0x3 ;  /* 0x0000003103030c11 */ /* 0x000fea000f8e18ff */
[----:B------:R-:W-:Y:S05]  /*7da0*/  @P0 VIADD R3, R3, 0x98 ;  /* 0x0000009803030836 */ /* 0x000fea0000000000 */
[----:B------:R-:W-:Y:S04]  /*7db0*/  @P0 PRMT R2, R2, 0x654, R3 ;  /* 0x0000065402020816 */ /* 0x000fe80000000003 */
[----:B------:R1:W-:Y:S03]  /*7dc0*/  @P0 SYNCS.ARRIVE.TRANS64.RED.A1T0 RZ, [R2+URZ], RZ ;  /* 0x000000ff02ff09a7 */ /* 0x0003e600081004ff */
.L_x_133:
[----:B------:R-:W-:Y:S01]  /*7dd0*/  R2UR UR5, R65 ;  /* 0x00000000410572ca */ /* 0x000fe200000e0000 */
[----:B------:R-:W-:Y:S01]  /*7de0*/  UISETP.NE.AND UP0, UPT, UR63, URZ, UPT ;  /* 0x000000ff3f00728c */ /* 0x000fe2000bf05270 */
[----:B------:R-:W-:Y:S01]  /*7df0*/  R2UR UR4, R66 ;  /* 0x00000000420472ca */ /* 0x000fe200000e0000 */
[----:B------:R-:W-:Y:S01]  /*7e00*/  UIADD3 UR51, UPT, UPT, UR51, 0x2, URZ ;  /* 0x0000000233337890 */ /* 0x000fe2000fffe0ff */
[----:B------:R-:W-:Y:S01]  /*7e10*/  ISETP.NE.AND P0, PT, R69, 0x2, PT ;  /* 0x000000024500780c */ /* 0x000fe20003f05270 */
[----:B------:R-:W-:Y:S01]  /*7e20*/  UMOV UR36, UR62 ;  /* 0x0000003e00247c82 */ /* 0x000fe20008000000 */
[----:B------:R-:W-:Y:S02]  /*7e30*/  ISETP.NE.AND P1, PT, R0, 0x4, PT ;  /* 0x000000040000780c */ /* 0x000fe40003f25270 */
[----:B------:R-:W-:Y:S02]  /*7e40*/  SEL R3, RZ, 0x1, P0 ;  /* 0x00000001ff037807 */ /* 0x000fe40000000000 */
[----:B-1----:R-:W-:Y:S02]  /*7e50*/  SEL R2, RZ, 0x1, P1 ;  /* 0x00000001ff027807 */ /* 0x002fe40000800000 */
[----:B------:R-:W-:Y:S01]  /*7e60*/  LOP3.LUT R72, R72, R3, RZ, 0x3c, !PT ;  /* 0x0000000348487212 */ /* 0x000fe200078e3cff */
[----:B------:R-:W-:Y:S01]  /*7e70*/  UIADD3 UR21, UPT, UPT, UR37, UR5, URZ ;  /* 0x0000000525157290 */ /* 0x000fe2000fffe0ff */
[----:B------:R-:W-:Y:S01]  /*7e80*/  LOP3.LUT R73, R73, R2, RZ, 0x3c, !PT ;  /* 0x0000000249497212 */ /* 0x000fe200078e3cff */
[----:B------:R-:W-:Y:S01]  /*7e90*/  UIADD3 UR20, UPT, UPT, UR38, UR4, URZ ;  /* 0x0000000426147290 */ /* 0x000fe2000fffe0ff */
[----:B------:R-:W-:Y:S02]  /*7ea0*/  SEL R69, R69, RZ, P0 ;  /* 0x000000ff45457207 */ /* 0x000fe40000000000 */
[----:B------:R-:W-:Y:S01]  /*7eb0*/  SEL R22, R0, RZ, P1 ;  /* 0x000000ff00167207 */ /* 0x000fe20000800000 */
[----:B------:R-:W-:Y:S08]  /*7ec0*/  BRA.U UP0, `(.L_x_134) ;  /* 0xffffffdd00e07547 */ /* 0x000ff0000b83ffff */
[----:B------:R-:W-:-:S13]  /*7ed0*/  R2UR UR4, R67 ;  /* 0x00000000430472ca */ /* 0x000fda00000e0000 */
[----:B------:R-:W-:-:S09]  /*7ee0*/  UISETP.NE.AND UP0, UPT, UR4, URZ, UPT ;  /* 0x000000ff0400728c */ /* 0x000fd2000bf05270 */
[----:B------:R-:W-:Y:S05]  /*7ef0*/  BRA.U !UP0, `(.L_x_135) ;  /* 0x0000000108487547 */ /* 0x000fea000b800000 */
[----:B------:R-:W1:Y:S02]  /*7f00*/  LDCU.64 UR4, c[0x0][0x890] ;  /* 0x00011200ff0477ac */ /* 0x000e640008000a00 */
[----:B-1----:R-:W-:-:S04]  /*7f10*/  UISETP.NE.U32.AND UP0, UPT, UR4, URZ, UPT ;  /* 0x000000ff0400728c */ /* 0x002fc8000bf05070 */
[----:B------:R-:W-:-:S09]  /*7f20*/  UISETP.NE.AND.EX UP0, UPT, UR5, URZ, UPT, UP0 ;  /* 0x000000ff0500728c */ /* 0x000fd2000bf05300 */
[----:B------:R-:W-:Y:S05]  /*7f30*/  BRA.U UP0, `(.L_x_136) ;  /* 0x00000001000c7547 */ /* 0x000fea000b800000 */
[----:B------:R-:W-:-:S13]  /*7f40*/  FSETP.NEU.AND P0, PT, R26, RZ, PT ;  /* 0x000000ff1a00720b */ /* 0x000fda0003f0d000 */
[----:B------:R-:W-:Y:S05]  /*7f50*/  @!P0 EXIT ;  /* 0x000000000000894d */ /* 0x000fea0003800000 */
[----:B------:R-:W-:Y:S05]  /*7f60*/  BRA `(.L_x_135) ;  /* 0x00000000002c7947 */ /* 0x000fea0003800000 */
.L_x_136:
[----:B------:R-:W-:Y:S01]  /*7f70*/  ISETP.NE.AND P0, PT, R68, RZ, PT ;  /* 0x000000ff4400720c */ /* 0x000fe20003f05270 */
[----:B------:R-:W-:-:S12]  /*7f80*/  BSSY.RECONVERGENT B0, `(.L_x_135) ;  /* 0x0000009000007945 */ /* 0x000fd80003800200 */
[----:B------:R-:W-:Y:S05]  /*7f90*/  @P0 BRA `(.L_x_137) ;  /* 0x0000000000140947 */ /* 0x000fea0003800000 */
[----:B------:R-:W1:Y:S02]  /*7fa0*/  LDCU.64 UR4, c[0x0][0x888] ;  /* 0x00011100ff0477ac */ /* 0x000e640008000a00 */
[----:B-1----:R-:W-:-:S04]  /*7fb0*/  ISETP.NE.U32.AND P0, PT, RZ, UR4, PT ;  /* 0x00000004ff007c0c */ /* 0x002fc8000bf05070 */
[----:B------:R-:W-:-:S13]  /*7fc0*/  ISETP.NE.AND.EX P0, PT, RZ, UR5, PT, P0 ;  /* 0x00000005ff007c0c */ /* 0x000fda000bf05300 */
[----:B------:R-:W-:Y:S05]  /*7fd0*/  @!P0 EXIT ;  /* 0x000000000000894d */ /* 0x000fea0003800000 */
[----:B------:R-:W-:Y:S05]  /*7fe0*/  BRA `(.L_x_138) ;  /* 0x0000000000087947 */ /* 0x000fea0003800000 */
.L_x_137:
[----:B------:R-:W-:-:S13]  /*7ff0*/  FSETP.NEU.AND P0, PT, R26, RZ, PT ;  /* 0x000000ff1a00720b */ /* 0x000fda0003f0d000 */
[----:B------:R-:W-:Y:S05]  /*8000*/  @!P0 EXIT ;  /* 0x000000000000894d */ /* 0x000fea0003800000 */
.L_x_138:
[----:B------:R-:W-:Y:S05]  /*8010*/  BSYNC.RECONVERGENT B0 ;  /* 0x0000000000007941 */ /* 0x000fea0003800200 */
.L_x_135:
[----:B------:R-:W-:Y:S01]  /*8020*/  ULEA UR4, UR50, UR49, 0x3 ;  /* 0x0000003132047291 */ /* 0x000fe2000f8e18ff */
[----:B------:R-:W-:-:S04]  /*8030*/  DEPBAR.LE SB0, 0x0 ;  /* 0x000080000000791a */ /* 0x000fc80000000000 */
[----:B------:R-:W-:-:S04]  /*8040*/  UIADD3 UR4, UPT, UPT, UR4, 0x98, URZ ;  /* 0x0000009804047890 */ /* 0x000fc8000fffe0ff */
[----:B------:R-:W-:-:S09]  /*8050*/  UPRMT UR4, UR53, 0x654, UR4 ;  /* 0x0000065435047896 */ /* 0x000fd20008000004 */
[----:B------:R-:W-:Y:S01]  /*8060*/  SYNCS.ARRIVE.TRANS64.RED.A1T0 RZ, [UR4], RZ ;  /* 0x000000ffffff79a7 */ /* 0x000fe20008100404 */
[----:B------:R-:W-:Y:S05]  /*8070*/  EXIT ;  /* 0x000000000000794d */ /* 0x000fea0003800000 */
.L_x_24:
[----:B--2---:R2:W3:Y:S02]  /*8080*/  SYNCS.PHASECHK.TRANS64.TRYWAIT P0, [R3+URZ+0x130], R2 ;  /* 0x00013002030075a7 */ /* 0x0044e400080011ff */
[----:B---3--:R-:W-:Y:S05]  /*8090*/  @!P0 NANOSLEEP.SYNCS 0x989680 ;  /* 0x009896800000895d */ /* 0x008fea0003900000 */
[----:B------:R-:W3:Y:S02]  /*80a0*/  @!P0 SYNCS.PHASECHK.TRANS64 P0, [R3+URZ+0x130], R2 ;  /* 0x00013002030085a7 */ /* 0x000ee400080010ff */
[----:B---3--:R-:W-:Y:S05]  /*80b0*/  @!P0 BRA `(.L_x_24) ;  /* 0xfffffffc00f08947 */ /* 0x008fea000383ffff */
[----:B------:R-:W-:Y:S05]  /*80c0*/  BRA `(.L_x_139) ;  /* 0xffffff9800807947 */ /* 0x000fea000383ffff */
.L_x_27:
[----:B-1----:R-:W-:-:S07]  /*80d0*/  MOV R0, UR33 ;  /* 0x0000002100007c02 */ /* 0x002fce0008000f00 */
.L_x_140:
[----:B-1----:R1:W2:Y:S02]  /*80e0*/  SYNCS.PHASECHK.TRANS64.TRYWAIT P0, [R0+URZ+0x40], R3 ;  /* 0x00004003000075a7 */ /* 0x0022a400080011ff */
[----:B--2---:R-:W-:Y:S05]  /*80f0*/  @!P0 NANOSLEEP.SYNCS 0x989680 ;  /* 0x009896800000895d */ /* 0x004fea0003900000 */
[----:B------:R-:W2:Y:S02]  /*8100*/  @!P0 SYNCS.PHASECHK.TRANS64 P0, [R0+URZ+0x40], R3 ;  /* 0x00004003000085a7 */ /* 0x000ea400080010ff */
[----:B--2---:R-:W-:Y:S05]  /*8110*/  @!P0 BRA `(.L_x_140) ;  /* 0xfffffffc00f08947 */ /* 0x004fea000383ffff */
[----:B------:R-:W-:Y:S05]  /*8120*/  BRA `(.L_x_26) ;  /* 0xffffff9800d87947 */ /* 0x000fea000383ffff */
.L_x_34:
[----:B-1----:R-:W-:-:S07]  /*8130*/  MOV R0, UR7 ;  /* 0x0000000700007c02 */ /* 0x002fce0008000f00 */
.L_x_141:
[----:B-1----:R1:W2:Y:S02]  /*8140*/  SYNCS.PHASECHK.TRANS64.TRYWAIT P0, [R0+URZ+0x40], R3 ;  /* 0x00004003000075a7 */ /* 0x0022a400080011ff */
[----:B--2---:R-:W-:Y:S05]  /*8150*/  @!P0 NANOSLEEP.SYNCS 0x989680 ;  /* 0x009896800000895d */ /* 0x004fea0003900000 */
[----:B------:R-:W2:Y:S02]  /*8160*/  @!P0 SYNCS.PHASECHK.TRANS64 P0, [R0+URZ+0x40], R3 ;  /* 0x00004003000085a7 */ /* 0x000ea400080010ff */
[----:B--2---:R-:W-:Y:S05]  /*8170*/  @!P0 BRA `(.L_x_141) ;  /* 0xfffffffc00f08947 */ /* 0x004fea000383ffff */
[----:B------:R-:W-:Y:S05]  /*8180*/  BRA `(.L_x_33) ;  /* 0xffffff9c00cc7947 */ /* 0x000fea000383ffff */
.L_x_41:
[----:B-1----:R1:W2:Y:S02]  /*8190*/  SYNCS.PHASECHK.TRANS64.TRYWAIT P0, [R3+URZ+0xc0], R0 ;  /* 0x0000c000030075a7 */ /* 0x0022a400080011ff */
[----:B--2---:R-:W-:Y:S05]  /*81a0*/  @!P0 NANOSLEEP.SYNCS 0x989680 ;  /* 0x009896800000895d */ /* 0x004fea0003900000 */
[----:B------:R-:W2:Y:S02]  /*81b0*/  @!P0 SYNCS.PHASECHK.TRANS64 P0, [R3+URZ+0xc0], R0 ;  /* 0x0000c000030085a7 */ /* 0x000ea400080010ff */
[----:B--2---:R-:W-:Y:S05]  /*81c0*/  @!P0 BRA `(.L_x_41) ;  /* 0xfffffffc00f08947 */ /* 0x004fea000383ffff */
[----:B------:R-:W-:Y:S05]  /*81d0*/  BRA `(.L_x_142) ;  /* 0xffffffa000b47947 */ /* 0x000fea000383ffff */
.L_x_45:
[----:B-1----:R-:W-:-:S07]  /*81e0*/  MOV R0, UR4 ;  /* 0x0000000400007c02 */ /* 0x002fce0008000f00 */
.L_x_143:
[----:B-1----:R1:W2:Y:S02]  /*81f0*/  SYNCS.PHASECHK.TRANS64.TRYWAIT P0, [R0+URZ], R3 ;  /* 0x00000003000075a7 */ /* 0x0022a400080011ff */
[----:B--2---:R-:W-:Y:S05]  /*8200*/  @!P0 NANOSLEEP.SYNCS 0x989680 ;  /* 0x009896800000895d */ /* 0x004fea0003900000 */
[----:B------:R-:W2:Y:S02]  /*8210*/  @!P0 SYNCS.PHASECHK.TRANS64 P0, [R0+URZ], R3 ;  /* 0x00000003000085a7 */ /* 0x000ea400080010ff */
[----:B--2---:R-:W-:Y:S05]  /*8220*/  @!P0 BRA `(.L_x_143) ;  /* 0xfffffffc00f08947 */ /* 0x004fea000383ffff */
[----:B------:R-:W-:Y:S05]  /*8230*/  BRA `(.L_x_144) ;  /* 0xffffffa800607947 */ /* 0x000fea000383ffff */
.L_x_46:
[----:B------:R-:W-:-:S07]  /*8240*/  MOV R0, UR5 ;  /* 0x0000000500007c02 */ /* 0x000fce0008000f00 */
.L_x_145:
[----:B-1----:R1:W2:Y:S02]  /*8250*/  SYNCS.PHASECHK.TRANS64.TRYWAIT P0, [R0+URZ], R3 ;  /* 0x00000003000075a7 */ /* 0x0022a400080011ff */
[----:B--2---:R-:W-:Y:S05]  /*8260*/  @!P0 NANOSLEEP.SYNCS 0x989680 ;  /* 0x009896800000895d */ /* 0x004fea0003900000 */
[----:B------:R-:W2:Y:S02]  /*8270*/  @!P0 SYNCS.PHASECHK.TRANS64 P0, [R0+URZ], R3 ;  /* 0x00000003000085a7 */ /* 0x000ea400080010ff */
[----:B--2---:R-:W-:Y:S05]  /*8280*/  @!P0 BRA `(.L_x_145) ;  /* 0xfffffffc00f08947 */ /* 0x004fea000383ffff */
[----:B------:R-:W-:Y:S05]  /*8290*/  BRA `(.L_x_146) ;  /* 0xffffffa8006c7947 */ /* 0x000fea000383ffff */
.L_x_47:
[----:B------:R-:W-:-:S07]  /*82a0*/  MOV R0, UR5 ;  /* 0x0000000500007c02 */ /* 0x000fce0008000f00 */
.L_x_147:
[----:B-1----:R1:W2:Y:S02]  /*82b0*/  SYNCS.PHASECHK.TRANS64.TRYWAIT P0, [R0+URZ], R3 ;  /* 0x00000003000075a7 */ /* 0x0022a400080011ff */
[----:B--2---:R-:W-:Y:S05]  /*82c0*/  @!P0 NANOSLEEP.SYNCS 0x989680 ;  /* 0x009896800000895d */ /* 0x004fea0003900000 */
[----:B------:R-:W2:Y:S02]  /*82d0*/  @!P0 SYNCS.PHASECHK.TRANS64 P0, [R0+URZ], R3 ;  /* 0x00000003000085a7 */ /* 0x000ea400080010ff */
[----:B--2---:R-:W-:Y:S05]  /*82e0*/  @!P0 BRA `(.L_x_147) ;  /* 0xfffffffc00f08947 */ /* 0x004fea000383ffff */
[----:B------:R-:W-:Y:S05]  /*82f0*/  BRA `(.L_x_148) ;  /* 0xffffffa800787947 */ /* 0x000fea000383ffff */
.L_x_48:
[----:B------:R-:W-:-:S07]  /*8300*/  MOV R0, UR5 ;  /* 0x0000000500007c02 */ /* 0x000fce0008000f00 */
.L_x_149:
[----:B-1----:R1:W2:Y:S02]  /*8310*/  SYNCS.PHASECHK.TRANS64.TRYWAIT P0, [R0+URZ], R3 ;  /* 0x00000003000075a7 */ /* 0x0022a400080011ff */
[----:B--2---:R-:W-:Y:S05]  /*8320*/  @!P0 NANOSLEEP.SYNCS 0x989680 ;  /* 0x009896800000895d */ /* 0x004fea0003900000 */
[----:B------:R-:W2:Y:S02]  /*8330*/  @!P0 SYNCS.PHASECHK.TRANS64 P0, [R0+URZ], R3 ;  /* 0x00000003000085a7 */ /* 0x000ea400080010ff */
[----:B--2---:R-:W-:Y:S05]  /*8340*/  @!P0 BRA `(.L_x_149) ;  /* 0xfffffffc00f08947 */ /* 0x004fea000383ffff */
[----:B------:R-:W-:Y:S05]  /*8350*/  BRA `(.L_x_150) ;  /* 0xffffffa800847947 */ /* 0x000fea000383ffff */
.L_x_49:
[----:B------:R-:W-:-:S07]  /*8360*/  MOV R0, UR5 ;  /* 0x0000000500007c02 */ /* 0x000fce0008000f00 */
.L_x_151:
[----:B-1----:R1:W2:Y:S02]  /*8370*/  SYNCS.PHASECHK.TRANS64.TRYWAIT P0, [R0+URZ], R3 ;  /* 0x00000003000075a7 */ /* 0x0022a400080011ff */
[----:B--2---:R-:W-:Y:S05]  /*8380*/  @!P0 NANOSLEEP.SYNCS 0x989680 ;  /* 0x009896800000895d */ /* 0x004fea0003900000 */
[----:B------:R-:W2:Y:S02]  /*8390*/  @!P0 SYNCS.PHASECHK.TRANS64 P0, [R0+URZ], R3 ;  /* 0x00000003000085a7 */ /* 0x000ea400080010ff */
[----:B--2---:R-:W-:Y:S05]  /*83a0*/  @!P0 BRA `(.L_x_151) ;  /* 0xfffffffc00f08947 */ /* 0x004fea000383ffff */
[----:B------:R-:W-:Y:S05]  /*83b0*/  BRA `(.L_x_152) ;  /* 0xffffffa800907947 */ /* 0x000fea000383ffff */
.L_x_50:
[----:B------:R-:W-:-:S07]  /*83c0*/  MOV R0, UR5 ;  /* 0x0000000500007c02 */ /* 0x000fce0008000f00 */
.L_x_153:
[----:B-1----:R1:W2:Y:S02]  /*83d0*/  SYNCS.PHASECHK.TRANS64.TRYWAIT P0, [R0+URZ], R3 ;  /* 0x00000003000075a7 */ /* 0x0022a400080011ff */
[----:B--2---:R-:W-:Y:S05]  /*83e0*/  @!P0 NANOSLEEP.SYNCS 0x989680 ;  /* 0x009896800000895d */ /* 0x004fea0003900000 */
[----:B------:R-:W2:Y:S02]  /*83f0*/  @!P0 SYNCS.PHASECHK.TRANS64 P0, [R0+URZ], R3 ;  /* 0x00000003000085a7 */ /* 0x000ea400080010ff */
[----:B--2---:R-:W-:Y:S05]  /*8400*/  @!P0 BRA `(.L_x_153) ;  /* 0xfffffffc00f08947 */ /* 0x004fea000383ffff */
[----:B------:R-:W-:Y:S05]  /*8410*/  BRA `(.L_x_154) ;  /* 0xffffffa8009c7947 */ /* 0x000fea000383ffff */
.L_x_51:
[----:B------:R-:W-:-:S07]  /*8420*/  MOV R0, UR5 ;  /* 0x0000000500007c02 */ /* 0x000fce0008000f00 */
.L_x_155:
[----:B-1----:R1:W2:Y:S02]  /*8430*/  SYNCS.PHASECHK.TRANS64.TRYWAIT P0, [R0+URZ], R3 ;  /* 0x00000003000075a7 */ /* 0x0022a400080011ff */
[----:B--2---:R-:W-:Y:S05]  /*8440*/  @!P0 NANOSLEEP.SYNCS 0x989680 ;  /* 0x009896800000895d */ /* 0x004fea0003900000 */
[----:B------:R-:W2:Y:S02]  /*8450*/  @!P0 SYNCS.PHASECHK.TRANS64 P0, [R0+URZ], R3 ;  /* 0x00000003000085a7 */ /* 0x000ea400080010ff */
[----:B--2---:R-:W-:Y:S05]  /*8460*/  @!P0 BRA `(.L_x_155) ;  /* 0xfffffffc00f08947 */ /* 0x004fea000383ffff */
[----:B------:R-:W-:Y:S05]  /*8470*/  BRA `(.L_x_156) ;  /* 0xffffffa800a87947 */ /* 0x000fea000383ffff */
.L_x_54:
[----:B-1----:R1:W2:Y:S02]  /*8480*/  SYNCS.PHASECHK.TRANS64.TRYWAIT P0, [R0+URZ+0x120], R5 ;  /* 0x00012005000075a7 */ /* 0x0022a400080011ff */
[----:B--2---:R-:W-:Y:S05]  /*8490*/  @!P0 NANOSLEEP.SYNCS 0x989680 ;  /* 0x009896800000895d */ /* 0x004fea0003900000 */
[----:B------:R-:W2:Y:S02]  /*84a0*/  @!P0 SYNCS.PHASECHK.TRANS64 P0, [R0+URZ+0x120], R5 ;  /* 0x00012005000085a7 */ /* 0x000ea400080010ff */
[----:B--2---:R-:W-:Y:S05]  /*84b0*/  @!P0 BRA `(.L_x_54) ;  /* 0xfffffffc00f08947 */ /* 0x004fea000383ffff */
[----:B------:R-:W-:Y:S05]  /*84c0*/  BRA `(.L_x_157) ;  /* 0xffffffac00047947 */ /* 0x000fea000383ffff */
.L_x_55:
[----:B------:R-:W-:-:S07]  /*84d0*/  MOV R0, UR4 ;  /* 0x0000000400007c02 */ /* 0x000fce0008000f00 */
.L_x_158:
[----:B-1----:R1:W2:Y:S02]  /*84e0*/  SYNCS.PHASECHK.TRANS64.TRYWAIT P0, [R0+URZ+0xd0], R7 ;  /* 0x0000d007000075a7 */ /* 0x0022a400080011ff */
[----:B--2---:R-:W-:Y:S05]  /*84f0*/  @!P0 NANOSLEEP.SYNCS 0x989680 ;  /* 0x009896800000895d */ /* 0x004fea0003900000 */
[----:B------:R-:W2:Y:S02]  /*8500*/  @!P0 SYNCS.PHASECHK.TRANS64 P0, [R0+URZ+0xd0], R7 ;  /* 0x0000d007000085a7 */ /* 0x000ea400080010ff */
[----:B--2---:R-:W-:Y:S05]  /*8510*/  @!P0 BRA `(.L_x_158) ;  /* 0xfffffffc00f08947 */ /* 0x004fea000383ffff */
[----:B------:R-:W-:Y:S05]  /*8520*/  BRA `(.L_x_159) ;  /* 0xffffffac00147947 */ /* 0x000fea000383ffff */
.L_x_56:
[----:B-1----:R1:W2:Y:S02]  /*8530*/  SYNCS.PHASECHK.TRANS64.TRYWAIT P1, [R0+URZ+0xc0], R5 ;  /* 0x0000c005000075a7 */ /* 0x0022a400080211ff */
[----:B--2---:R-:W-:Y:S05]  /*8540*/  @!P1 NANOSLEEP.SYNCS 0x989680 ;  /* 0x009896800000995d */ /* 0x004fea0003900000 */
[----:B------:R-:W2:Y:S02]  /*8550*/  @!P1 SYNCS.PHASECHK.TRANS64 P1, [R0+URZ+0xc0], R5 ;  /* 0x0000c005000095a7 */ /* 0x000ea400080210ff */
[----:B--2---:R-:W-:Y:S05]  /*8560*/  @!P1 BRA `(.L_x_56) ;  /* 0xfffffffc00f09947 */ /* 0x004fea000383ffff */
[----:B------:R-:W-:Y:S05]  /*8570*/  BRA `(.L_x_160) ;  /* 0xffffffac00447947 */ /* 0x000fea000383ffff */
.L_x_59:
[----:B------:R-:W-:-:S07]  /*8580*/  MOV R0, UR4 ;  /* 0x0000000400007c02 */ /* 0x000fce0008000f00 */
.L_x_161:
[----:B-1----:R1:W2:Y:S02]  /*8590*/  SYNCS.PHASECHK.TRANS64.TRYWAIT P0, [R0+URZ+0xd0], R3 ;  /* 0x0000d003000075a7 */ /* 0x0022a400080011ff */
[----:B--2---:R-:W-:Y:S05]  /*85a0*/  @!P0 NANOSLEEP.SYNCS 0x989680 ;  /* 0x009896800000895d */ /* 0x004fea0003900000 */
[----:B------:R-:W2:Y:S02]  /*85b0*/  @!P0 SYNCS.PHASECHK.TRANS64 P0, [R0+URZ+0xd0], R3 ;  /* 0x0000d003000085a7 */ /* 0x000ea400080010ff */
[----:B--2---:R-:W-:Y:S05]  /*85c0*/  @!P0 BRA `(.L_x_161) ;  /* 0xfffffffc00f08947 */ /* 0x004fea000383ffff */
[----:B------:R-:W-:Y:S05]  /*85d0*/  BRA `(.L_x_58) ;  /* 0xffffffac00987947 */ /* 0x000fea000383ffff */
.L_x_68:
[----:B-1----:R-:W-:-:S04]  /*85e0*/  MOV R5, UR5 ;  /* 0x0000000500057c02 */ /* 0x002fc80008000f00 */
[----:B------:R1:W2:Y:S03]  /*85f0*/  SYNCS.PHASECHK.TRANS64.TRYWAIT P0, [R5+URZ+0x8], R6 ;  /* 0x00000806050075a7 */ /* 0x0002a600080011ff */
[----:B--2---:R-:W-:Y:S05]  /*8600*/  @!P0 NANOSLEEP.SYNCS 0x989680 ;  /* 0x009896800000895d */ /* 0x004fea0003900000 */
[----:B------:R-:W2:Y:S02]  /*8610*/  @!P0 SYNCS.PHASECHK.TRANS64 P0, [R5+URZ+0x8], R6 ;  /* 0x00000806050085a7 */ /* 0x000ea400080010ff */
[----:B--2---:R-:W-:Y:S05]  /*8620*/  @!P0 BRA `(.L_x_68) ;  /* 0xfffffffc00ec8947 */ /* 0x004fea000383ffff */
[----:B------:R-:W-:Y:S05]  /*8630*/  BRA `(.L_x_67) ;  /* 0xffffffb0004c7947 */ /* 0x000fea000383ffff */
.L_x_70:
[----:B------:R-:W-:Y:S01]  /*8640*/  BSSY B0, `(.L_x_162) ;  /* 0x0000006000007945 */ /* 0x000fe20003800000 */
[----:B------:R-:W-:-:S07]  /*8650*/  MOV R15, 0xffffffff ;  /* 0xffffffff000f7802 */ /* 0x000fce0000000f00 */
[----:B-1---5:R-:W-:Y:S05]  /*8660*/  WARPSYNC.COLLECTIVE R15, `(.L_x_163) ;  /* 0x000000000f0c7348 */ /* 0x022fea0003c00000 */
[----:B------:R-:W-:Y:S02]  /*8670*/  ELECT P6, UR79, PT ;  /* 0x00000000004f782f */ /* 0x000fe400038c0000 */
[----:B------:R-:W-:Y:S01]  /*8680*/  MOV R14, UR79 ;  /* 0x0000004f000e7c02 */ /* 0x000fe20008000f00 */
[----:B-1---5:R-:W-:Y:S10]  /*8690*/  ENDCOLLECTIVE ;  /* 0x000000000000791b */ /* 0x022ff40003800000 */
.L_x_163:
[----:B------:R-:W-:Y:S05]  /*86a0*/  BSYNC B0 ;  /* 0x0000000000007941 */ /* 0x000fea0003800000 */
.L_x_162:
[----:B------:R-:W-:Y:S01]  /*86b0*/  PLOP3.LUT P0, PT, P6, PT, PT, 0x80, 0x8 ;  /* 0x000000000008781c */ /* 0x000fe2000370f070 */
[----:B------:R-:W-:-:S12]  /*86c0*/  BRA `(.L_x_164) ;  /* 0xffffffb000787947 */ /* 0x000fd8000383ffff */
.L_x_72:
[----:B-1----:R-:W-:-:S04]  /*86d0*/  MOV R3, UR5 ;  /* 0x0000000500037c02 */ /* 0x002fc80008000f00 */
[----:B------:R1:W2:Y:S03]  /*86e0*/  SYNCS.PHASECHK.TRANS64.TRYWAIT P0, [R3+URZ+0x8], R4 ;  /* 0x00000804030075a7 */ /* 0x0002a600080011ff */
[----:B--2---:R-:W-:Y:S05]  /*86f0*/  @!P0 NANOSLEEP.SYNCS 0x989680 ;  /* 0x009896800000895d */ /* 0x004fea0003900000 */
[----:B------:R-:W2:Y:S02]  /*8700*/  @!P0 SYNCS.PHASECHK.TRANS64 P0, [R3+URZ+0x8], R4 ;  /* 0x00000804030085a7 */ /* 0x000ea400080010ff */
[----:B--2---:R-:W-:Y:S05]  /*8710*/  @!P0 BRA `(.L_x_72) ;  /* 0xfffffffc00ec8947 */ /* 0x004fea000383ffff */
[----:B------:R-:W-:Y:S05]  /*8720*/  BRA `(.L_x_71) ;  /* 0xffffffb0007c7947 */ /* 0x000fea000383ffff */
.L_x_73:
[----:B-1----:R1:W2:Y:S02]  /*8730*/  SYNCS.PHASECHK.TRANS64.TRYWAIT P0, [R0+URZ+0xc0], R5 ;  /* 0x0000c005000075a7 */ /* 0x0022a400080011ff */
[----:B--2---:R-:W-:Y:S05]  /*8740*/  @!P0 NANOSLEEP.SYNCS 0x989680 ;  /* 0x009896800000895d */ /* 0x004fea0003900000 */
[----:B------:R-:W2:Y:S02]  /*8750*/  @!P0 SYNCS.PHASECHK.TRANS64 P0, [R0+URZ+0xc0], R5 ;  /* 0x0000c005000085a7 */ /* 0x000ea400080010ff */
[----:B--2---:R-:W-:Y:S05]  /*8760*/  @!P0 BRA `(.L_x_73) ;  /* 0xfffffffc00f08947 */ /* 0x004fea000383ffff */
[----:B------:R-:W-:Y:S05]  /*8770*/  BRA `(.L_x_165) ;  /* 0xffffffb400887947 */ /* 0x000fea000383ffff */
.L_x_75:
[----:B------:R-:W-:-:S07]  /*8780*/  MOV R0, UR46 ;  /* 0x0000002e00007c02 */ /* 0x000fce0008000f00 */
.L_x_166:
[----:B-1----:R1:W2:Y:S02]  /*8790*/  SYNCS.PHASECHK.TRANS64.TRYWAIT P0, [R0+URZ+0x100], R5 ;  /* 0x00010005000075a7 */ /* 0x0022a400080011ff */
[----:B--2---:R-:W-:Y:S05]  /*87a0*/  @!P0 NANOSLEEP.SYNCS 0x989680 ;  /* 0x009896800000895d */ /* 0x004fea0003900000 */
[----:B------:R-:W2:Y:S02]  /*87b0*/  @!P0 SYNCS.PHASECHK.TRANS64 P0, [R0+URZ+0x100], R5 ;  /* 0x00010005000085a7 */ /* 0x000ea400080010ff */
[----:B--2---:R-:W-:Y:S05]  /*87c0*/  @!P0 BRA `(.L_x_166) ;  /* 0xfffffffc00f08947 */ /* 0x004fea000383ffff */
[----:B------:R-:W-:Y:S05]  /*87d0*/  BRA `(.L_x_167) ;  /* 0xffffffb400d47947 */ /* 0x000fea000383ffff */
.L_x_78:
[----:B------:R-:W-:Y:S07]  /*87e0*/  MOV R0, UR7 ;  /* 0x0000000700007c02 */ /* 0x000fee0008000f00 */
.L_x_168:
[----:B-1----:R1:W2:Y:S02]  /*87f0*/  SYNCS.PHASECHK.TRANS64.TRYWAIT P0, [R0+URZ], R5 ;  /* 0x00000005000075a7 */ /* 0x0022a400080011ff */
[----:B--2---:R-:W-:Y:S05]  /*8800*/  @!P0 NANOSLEEP.SYNCS 0x989680 ;  /* 0x009896800000895d */ /* 0x004fea0003900000 */
[----:B------:R-:W2:Y:S02]  /*8810*/  @!P0 SYNCS.PHASECHK.TRANS64 P0, [R0+URZ], R5 ;  /* 0x00000005000085a7 */ /* 0x000ea400080010ff */
[----:B--2---:R-:W-:Y:S05]  /*8820*/  @!P0 BRA `(.L_x_168) ;  /* 0xfffffffc00f08947 */ /* 0x004fea000383ffff */
[----:B------:R-:W-:Y:S05]  /*8830*/  BRA `(.L_x_77) ;  /* 0xffffffb400e87947 */ /* 0x000fea000383ffff */
.L_x_82:
[----:B-1----:R-:W-:-:S07]  /*8840*/  MOV R0, UR4 ;  /* 0x0000000400007c02 */ /* 0x002fce0008000f00 */
.L_x_169:
[----:B-1----:R1:W2:Y:S02]  /*8850*/  SYNCS.PHASECHK.TRANS64.TRYWAIT P0, [R0+URZ], R3 ;  /* 0x00000003000075a7 */ /* 0x0022a400080011ff */
[----:B--2---:R-:W-:Y:S05]  /*8860*/  @!P0 NANOSLEEP.SYNCS 0x989680 ;  /* 0x009896800000895d */ /* 0x004fea0003900000 */
[----:B------:R-:W2:Y:S02]  /*8870*/  @!P0 SYNCS.PHASECHK.TRANS64 P0, [R0+URZ], R3 ;  /* 0x00000003000085a7 */ /* 0x000ea400080010ff */
[----:B--2---:R-:W-:Y:S05]  /*8880*/  @!P0 BRA `(.L_x_169) ;  /* 0xfffffffc00f08947 */ /* 0x004fea000383ffff */
[----:B------:R-:W-:Y:S05]  /*8890*/  BRA `(.L_x_170) ;  /* 0xffffffbc002c7947 */ /* 0x000fea000383ffff */
.L_x_83:
[----:B------:R-:W-:-:S07]  /*88a0*/  MOV R0, UR5 ;  /* 0x0000000500007c02 */ /* 0x000fce0008000f00 */
.L_x_171:
[----:B-1----:R1:W2:Y:S02]  /*88b0*/  SYNCS.PHASECHK.TRANS64.TRYWAIT P0, [R0+URZ], R3 ;  /* 0x00000003000075a7 */ /* 0x0022a400080011ff */
[----:B--2---:R-:W-:Y:S05]  /*88c0*/  @!P0 NANOSLEEP.SYNCS 0x989680 ;  /* 0x009896800000895d */ /* 0x004fea0003900000 */
[----:B------:R-:W2:Y:S02]  /*88d0*/  @!P0 SYNCS.PHASECHK.TRANS64 P0, [R0+URZ], R3 ;  /* 0x00000003000085a7 */ /* 0x000ea400080010ff */
[----:B--2---:R-:W-:Y:S05]  /*88e0*/  @!P0 BRA `(.L_x_171) ;  /* 0xfffffffc00f08947 */ /* 0x004fea000383ffff */
[----:B------:R-:W-:Y:S05]  /*88f0*/  BRA `(.L_x_172) ;  /* 0xffffffbc00387947 */ /* 0x000fea000383ffff */
.L_x_84:
[----:B------:R-:W-:-:S07]  /*8900*/  MOV R0, UR5 ;  /* 0x0000000500007c02 */ /* 0x000fce0008000f00 */
.L_x_173:
[----:B-1----:R1:W2:Y:S02]  /*8910*/  SYNCS.PHASECHK.TRANS64.TRYWAIT P0, [R0+URZ], R3 ;  /* 0x00000003000075a7 */ /* 0x0022a400080011ff */
[----:B--2---:R-:W-:Y:S05]  /*8920*/  @!P0 NANOSLEEP.SYNCS 0x989680 ;  /* 0x009896800000895d */ /* 0x004fea0003900000 */
[----:B------:R-:W2:Y:S02]  /*8930*/  @!P0 SYNCS.PHASECHK.TRANS64 P0, [R0+URZ], R3 ;  /* 0x00000003000085a7 */ /* 0x000ea400080010ff */
[----:B--2---:R-:W-:Y:S05]  /*8940*/  @!P0 BRA `(.L_x_173) ;  /* 0xfffffffc00f08947 */ /* 0x004fea000383ffff */
[----:B------:R-:W-:Y:S05]  /*8950*/  BRA `(.L_x_174) ;  /* 0xffffffbc00447947 */ /* 0x000fea000383ffff */
.L_x_87:
[----:B------:R-:W-:-:S07]  /*8960*/  MOV R0, UR41 ;  /* 0x0000002900007c02 */ /* 0x000fce0008000f00 */
.L_x_175:
[----:B-1----:R1:W2:Y:S02]  /*8970*/  SYNCS.PHASECHK.TRANS64.TRYWAIT P1, [R0+URZ+0x140], R3 ;  /* 0x00014003000075a7 */ /* 0x0022a400080211ff */
[----:B--2---:R-:W-:Y:S05]  /*8980*/  @!P1 NANOSLEEP.SYNCS 0x989680 ;  /* 0x009896800000995d */ /* 0x004fea0003900000 */
[----:B------:R-:W2:Y:S02]  /*8990*/  @!P1 SYNCS.PHASECHK.TRANS64 P1, [R0+URZ+0x140], R3 ;  /* 0x00014003000095a7 */ /* 0x000ea400080210ff */
[----:B--2---:R-:W-:Y:S05]  /*89a0*/  @!P1 BRA `(.L_x_175) ;  /* 0xfffffffc00f09947 */ /* 0x004fea000383ffff */
[----:B------:R-:W-:Y:S05]  /*89b0*/  BRA `(.L_x_176) ;  /* 0xffffffbc00907947 */ /* 0x000fea000383ffff */
.L_x_92:
[----:B---3--:R3:W1:Y:S02]  /*89c0*/  SYNCS.PHASECHK.TRANS64.TRYWAIT P0, [R12+URZ+0xc0], R9 ;  /* 0x0000c0090c0075a7 */ /* 0x00866400080011ff */
[----:B-1----:R-:W-:Y:S05]  /*89d0*/  @!P0 NANOSLEEP.SYNCS 0x989680 ;  /* 0x009896800000895d */ /* 0x002fea0003900000 */
[----:B------:R-:W1:Y:S02]  /*89e0*/  @!P0 SYNCS.PHASECHK.TRANS64 P0, [R12+URZ+0xc0], R9 ;  /* 0x0000c0090c0085a7 */ /* 0x000e6400080010ff */
[----:B-1----:R-:W-:Y:S05]  /*89f0*/  @!P0 BRA `(.L_x_92) ;  /* 0xfffffffc00f08947 */ /* 0x002fea000383ffff */
[----:B------:R-:W-:Y:S05]  /*8a00*/  BRA `(.L_x_177) ;  /* 0xffffffc000a87947 */ /* 0x000fea000383ffff */
.L_x_95:
[----:B------:R-:W-:Y:S07]  /*8a10*/  MOV R0, UR29 ;  /* 0x0000001d00007c02 */ /* 0x000fee0008000f00 */
.L_x_178:
[----:B-1----:R1:W2:Y:S02]  /*8a20*/  SYNCS.PHASECHK.TRANS64.TRYWAIT P2, [R0+URZ+0xb8], R9 ;  /* 0x0000b809000075a7 */ /* 0x0022a400080411ff */
[----:B--2---:R-:W-:Y:S05]  /*8a30*/  @!P2 NANOSLEEP.SYNCS 0x989680 ;  /* 0x009896800000a95d */ /* 0x004fea0003900000 */
[----:B------:R-:W2:Y:S02]  /*8a40*/  @!P2 SYNCS.PHASECHK.TRANS64 P2, [R0+URZ+0xb8], R9 ;  /* 0x0000b8090000a5a7 */ /* 0x000ea400080410ff */
[----:B--2---:R-:W-:Y:S05]  /*8a50*/  @!P2 BRA `(.L_x_178) ;  /* 0xfffffffc00f0a947 */ /* 0x004fea000383ffff */
[----:B------:R-:W-:Y:S05]  /*8a60*/  BRA `(.L_x_94) ;  /* 0xffffffc8000c7947 */ /* 0x000fea000383ffff */
.L_x_98:
[----:B------:R-:W-:Y:S07]  /*8a70*/  MOV R0, UR4 ;  /* 0x0000000400007c02 */ /* 0x000fee0008000f00 */
.L_x_179:
[----:B-1----:R1:W2:Y:S02]  /*8a80*/  SYNCS.PHASECHK.TRANS64.TRYWAIT P0, [R0+URZ+0x98], R9 ;  /* 0x00009809000075a7 */ /* 0x0022a400080011ff */
[----:B--2---:R-:W-:Y:S05]  /*8a90*/  @!P0 NANOSLEEP.SYNCS 0x989680 ;  /* 0x009896800000895d */ /* 0x004fea0003900000 */
[----:B------:R-:W2:Y:S02]  /*8aa0*/  @!P0 SYNCS.PHASECHK.TRANS64 P0, [R0+URZ+0x98], R9 ;  /* 0x00009809000085a7 */ /* 0x000ea400080010ff */
[----:B--2---:R-:W-:Y:S05]  /*8ab0*/  @!P0 BRA `(.L_x_179) ;  /* 0xfffffffc00f08947 */ /* 0x004fea000383ffff */
[----:B------:R-:W-:Y:S05]  /*8ac0*/  BRA `(.L_x_180) ;  /* 0xffffffc8006c7947 */ /* 0x000fea000383ffff */
.L_x_99:
[----:B------:R-:W-:Y:S07]  /*8ad0*/  MOV R9, UR5 ;  /* 0x0000000500097c02 */ /* 0x000fee0008000f00 */
.L_x_181:
[----:B-1----:R1:W2:Y:S02]  /*8ae0*/  SYNCS.PHASECHK.TRANS64.TRYWAIT P0, [R9+URZ+0x98], R6 ;  /* 0x00009806090075a7 */ /* 0x0022a400080011ff */
[----:B--2---:R-:W-:Y:S05]  /*8af0*/  @!P0 NANOSLEEP.SYNCS 0x989680 ;  /* 0x009896800000895d */ /* 0x004fea0003900000 */
[----:B------:R-:W2:Y:S02]  /*8b00*/  @!P0 SYNCS.PHASECHK.TRANS64 P0, [R9+URZ+0x98], R6 ;  /* 0x00009806090085a7 */ /* 0x000ea400080010ff */
[----:B--2---:R-:W-:Y:S05]  /*8b10*/  @!P0 BRA `(.L_x_181) ;  /* 0xfffffffc00f08947 */ /* 0x004fea000383ffff */
[----:B------:R-:W-:Y:S05]  /*8b20*/  BRA `(.L_x_182) ;  /* 0xffffffc800e47947 */ /* 0x000fea000383ffff */
.L_x_101:
[----:B------:R-:W-:-:S07]  /*8b30*/  MOV R0, UR4 ;  /* 0x0000000400007c02 */ /* 0x000fce0008000f00 */
.L_x_183:
[----:B-1----:R1:W2:Y:S02]  /*8b40*/  SYNCS.PHASECHK.TRANS64.TRYWAIT P0, [R0+URZ], R3 ;  /* 0x00000003000075a7 */ /* 0x0022a400080011ff */
[----:B--2---:R-:W-:Y:S05]  /*8b50*/  @!P0 NANOSLEEP.SYNCS 0x989680 ;  /* 0x009896800000895d */ /* 0x004fea0003900000 */
[----:B------:R-:W2:Y:S02]  /*8b60*/  @!P0 SYNCS.PHASECHK.TRANS64 P0, [R0+URZ], R3 ;  /* 0x00000003000085a7 */ /* 0x000ea400080010ff */
[----:B--2---:R-:W-:Y:S05]  /*8b70*/  @!P0 BRA `(.L_x_183) ;  /* 0xfffffffc00f08947 */ /* 0x004fea000383ffff */
[----:B------:R-:W-:Y:S05]  /*8b80*/  BRA `(.L_x_184) ;  /* 0xffffffcc00947947 */ /* 0x000fea000383ffff */
.L_x_102:
[----:B------:R-:W-:-:S07]  /*8b90*/  MOV R0, UR5 ;  /* 0x0000000500007c02 */ /* 0x000fce0008000f00 */
.L_x_185:
[----:B-1----:R1:W2:Y:S02]  /*8ba0*/  SYNCS.PHASECHK.TRANS64.TRYWAIT P0, [R0+URZ], R3 ;  /* 0x00000003000075a7 */ /* 0x0022a400080011ff */
[----:B--2---:R-:W-:Y:S05]  /*8bb0*/  @!P0 NANOSLEEP.SYNCS 0x989680 ;  /* 0x009896800000895d */ /* 0x004fea0003900000 */
[----:B------:R-:W2:Y:S02]  /*8bc0*/  @!P0 SYNCS.PHASECHK.TRANS64 P0, [R0+URZ], R3 ;  /* 0x00000003000085a7 */ /* 0x000ea400080010ff */
[----:B--2---:R-:W-:Y:S05]  /*8bd0*/  @!P0 BRA `(.L_x_185) ;  /* 0xfffffffc00f08947 */ /* 0x004fea000383ffff */
[----:B------:R-:W-:Y:S05]  /*8be0*/  BRA `(.L_x_186) ;  /* 0xffffffcc00a07947 */ /* 0x000fea000383ffff */
.L_x_104:
[----:B-1----:R1:W2:Y:S02]  /*8bf0*/  SYNCS.PHASECHK.TRANS64.TRYWAIT P0, [R3+URZ+0xc0], R0 ;  /* 0x0000c000030075a7 */ /* 0x0022a400080011ff */
[----:B--2---:R-:W-:Y:S05]  /*8c00*/  @!P0 NANOSLEEP.SYNCS 0x989680 ;  /* 0x009896800000895d */ /* 0x004fea0003900000 */
[----:B------:R-:W2:Y:S02]  /*8c10*/  @!P0 SYNCS.PHASECHK.TRANS64 P0, [R3+URZ+0xc0], R0 ;  /* 0x0000c000030085a7 */ /* 0x000ea400080010ff */
[----:B--2---:R-:W-:Y:S05]  /*8c20*/  @!P0 BRA `(.L_x_104) ;  /* 0xfffffffc00f08947 */ /* 0x004fea000383ffff */
[----:B------:R-:W-:Y:S05]  /*8c30*/  BRA `(.L_x_187) ;  /* 0xffffffd000987947 */ /* 0x000fea000383ffff */
.L_x_114:
[----:B-1----:R1:W2:Y:S02]  /*8c40*/  SYNCS.PHASECHK.TRANS64.TRYWAIT P1, [R0+URZ+0x80], R3 ;  /* 0x00008003000075a7 */ /* 0x0022a400080211ff */
[----:B--2---:R-:W-:Y:S05]  /*8c50*/  @!P1 NANOSLEEP.SYNCS 0x989680 ;  /* 0x009896800000995d */ /* 0x004fea0003900000 */
[----:B------:R-:W2:Y:S02]  /*8c60*/  @!P1 SYNCS.PHASECHK.TRANS64 P1, [R0+URZ+0x80], R3 ;  /* 0x00008003000095a7 */ /* 0x000ea400080210ff */
[----:B--2---:R-:W-:Y:S05]  /*8c70*/  @!P1 BRA `(.L_x_114) ;  /* 0xfffffffc00f09947 */ /* 0x004fea000383ffff */
[----:B------:R-:W-:Y:S05]  /*8c80*/  BRA `(.L_x_113) ;  /* 0xffffffe000307947 */ /* 0x000fea000383ffff */
.L_x_116:
[----:B-1----:R1:W4:Y:S02]  /*8c90*/  SYNCS.PHASECHK.TRANS64.TRYWAIT P0, [R81+URZ+0xe0], R2 ;  /* 0x0000e002510075a7 */ /* 0x00232400080011ff */
[----:B----4-:R-:W-:Y:S05]  /*8ca0*/  @!P0 NANOSLEEP.SYNCS 0x989680 ;  /* 0x009896800000895d */ /* 0x010fea0003900000 */
[----:B------:R-:W4:Y:S02]  /*8cb0*/  @!P0 SYNCS.PHASECHK.TRANS64 P0, [R81+URZ+0xe0], R2 ;  /* 0x0000e002510085a7 */ /* 0x000f2400080010ff */
[----:B----4-:R-:W-:Y:S05]  /*8cc0*/  @!P0 BRA `(.L_x_116) ;  /* 0xfffffffc00f08947 */ /* 0x010fea000383ffff */
[----:B------:R-:W-:Y:S05]  /*8cd0*/  BRA `(.L_x_115) ;  /* 0xffffffe000687947 */ /* 0x000fea000383ffff */
.L_x_127:
[----:B---3--:R3:W4:Y:S02]  /*8ce0*/  SYNCS.PHASECHK.TRANS64.TRYWAIT P0, [R2+URZ+0x80], R91 ;  /* 0x0000805b020075a7 */ /* 0x00872400080011ff */
[----:B----4-:R-:W-:Y:S05]  /*8cf0*/  @!P0 NANOSLEEP.SYNCS 0x989680 ;  /* 0x009896800000895d */ /* 0x010fea0003900000 */
[----:B------:R-:W4:Y:S02]  /*8d00*/  @!P0 SYNCS.PHASECHK.TRANS64 P0, [R2+URZ+0x80], R91 ;  /* 0x0000805b020085a7 */ /* 0x000f2400080010ff */
[----:B----4-:R-:W-:Y:S05]  /*8d10*/  @!P0 BRA `(.L_x_127) ;  /* 0xfffffffc00f08947 */ /* 0x010fea000383ffff */
[----:B------:R-:W-:Y:S05]  /*8d20*/  BRA `(.L_x_126) ;  /* 0xffffffe8002c7947 */ /* 0x000fea000383ffff */
        .weak           $__internal_0_$__cuda_sm10x_tcgen05_guardrail_trap_col_being_dealloced_not_returned_by_alloc
        .type           $__internal_0_$__cuda_sm10x_tcgen05_guardrail_trap_col_being_dealloced_not_returned_by_alloc,@function
        .size           $__internal_0_$__cuda_sm10x_tcgen05_guardrail_trap_col_being_dealloced_not_returned_by_alloc,($__internal_1_$__cuda_sm10x_tcgen05_guardrail_trap_phase_invalid_during_alloc - $__internal_0_$__cuda_sm10x_tcgen05_guardrail_trap_col_being_dealloced_not_returned_by_alloc)
$__internal_0_$__cuda_sm10x_tcgen05_guardrail_trap_col_being_dealloced_not_returned_by_alloc:
[----:B------:R-:W-:Y:S05]  /*8d30*/  BPT.TRAP 0x1 ;  /* 0x000000040000795c */ /* 0x000fea0000300000 */
[----:B------:R-:W-:-:S04]  /*8d40*/  HFMA2 R3, -RZ, RZ, 0, 0 ;  /* 0x00000000ff037431 */ /* 0x000fc800000001ff */
[----:B------:R-:W-:Y:S05]  /*8d50*/  RET.REL.NODEC R2 `(_ZN7cutlass13device_kernelINS_4gemm6kernel13GemmUniversalIN4cute5tupleIJiiiiEEENS1_10collective13CollectiveMmaINS1_35MainloopSm100TmaUmmaWarpSpecializedILi8ELi2ELi4ENS5_IJNS4_1CILi2EEESB_NSA_ILi1EEEEEEEENS5_IJNSA_ILi128EEENSA_ILi64EEESG_EEEfNS5_IJlSC_lEEEfSI_NS4_8TiledMMAINS4_8MMA_AtomIJNS4_23SM100_MMA_TF32_2x1SM_SSINS_10tfloat32_tESM_fLi128ELi64ELNS4_4UMMA5MajorE0ELSO_0ELNSN_7ScaleInE0ELSP_0EEEEEENS4_6LayoutINS5_IJSC_SC_SC_EEENS5_IJNSA_ILi0EEESU_SU_EEEEENS5_IJNS4_10UnderscoreESX_SX_EEEEENS4_28SM100_TMA_2SM_LOAD_MULTICASTENS4_14ComposedLayoutINS4_7SwizzleILi3ELi4ELi3EEENS4_18smem_ptr_flag_bitsILi32EEENSS_INS5_IJNSA_ILi8EEENSA_ILi32EEEEEENS5_IJS17_SC_EEEEEEEvNS4_8identityENS4_18SM100_TMA_2SM_LOADES1B_vS1C_EENS_8epilogue10collective18CollectiveEpilogueINS1F_23Sm100TmaWarpSpecializedILi3ELi2ELi16ELb1ELb0EEEJNS5_IJSG_SG_SG_EEENS5_IJNSS_ISG_SC_EENSS_INS5_IJNSA_ILi16EEESB_EEENS5_IJSC_S17_EEEEEEEEfSI_fSI_NS1F_6fusion15FusionCallbacksIS1J_NS1R_17LinearCombinationIffffLNS_15FloatRoundStyleE2EEES1K_S1Q_JEEENS4_5SM1004TMEM4LOAD26SM100_TMEM_LOAD_32dp32b16xENS4_13SM90_TMA_LOADENS11_INS12_ILi2ELi4ELi3EEES15_NSS_INS5_IJS16_S1M_EEENS5_IJS1M_SC_EEEEEEENS4_39AutoVectorizingCopyWithAssumedAlignmentILi128EEENS4_14SM90_TMA_STOREES26_S28_S28_EEEvvEEEEvNT_6ParamsE) ;  /* 0xffffff7002a87950 */ /* 0x000fea0003c3ffff */
        .weak           $__internal_1_$__cuda_sm10x_tcgen05_guardrail_trap_phase_invalid_during_alloc
        .type           $__internal_1_$__cuda_sm10x_tcgen05_guardrail_trap_phase_invalid_during_alloc,@function
        .size           $__internal_1_$__cuda_sm10x_tcgen05_guardrail_trap_phase_invalid_during_alloc,($__internal_2_$__cuda_sm10x_tcgen05_guardrail_trap_unallocated_columns_being_dealloced - $__internal_1_$__cuda_sm10x_tcgen05_guardrail_trap_phase_invalid_during_alloc)
$__internal_1_$__cuda_sm10x_tcgen05_guardrail_trap_phase_invalid_during_alloc:
[----:B------:R-:W-:Y:S05]  /*8d60*/  BPT.TRAP 0x1 ;  /* 0x000000040000795c */ /* 0x000fea0000300000 */
[----:B------:R-:W-:-:S04]  /*8d70*/  MOV R5, 0x0 ;  /* 0x0000000000057802 */ /* 0x000fc80000000f00 */
[----:B------:R-:W-:Y:S05]  /*8d80*/  RET.REL.NODEC R4 `(_ZN7cutlass13device_kernelINS_4gemm6kernel13GemmUniversalIN4cute5tupleIJiiiiEEENS1_10collective13CollectiveMmaINS1_35MainloopSm100TmaUmmaWarpSpecializedILi8ELi2ELi4ENS5_IJNS4_1CILi2EEESB_NSA_ILi1EEEEEEEENS5_IJNSA_ILi128EEENSA_ILi64EEESG_EEEfNS5_IJlSC_lEEEfSI_NS4_8TiledMMAINS4_8MMA_AtomIJNS4_23SM100_MMA_TF32_2x1SM_SSINS_10tfloat32_tESM_fLi128ELi64ELNS4_4UMMA5MajorE0ELSO_0ELNSN_7ScaleInE0ELSP_0EEEEEENS4_6LayoutINS5_IJSC_SC_SC_EEENS5_IJNSA_ILi0EEESU_SU_EEEEENS5_IJNS4_10UnderscoreESX_SX_EEEEENS4_28SM100_TMA_2SM_LOAD_MULTICASTENS4_14ComposedLayoutINS4_7SwizzleILi3ELi4ELi3EEENS4_18smem_ptr_flag_bitsILi32EEENSS_INS5_IJNSA_ILi8EEENSA_ILi32EEEEEENS5_IJS17_SC_EEEEEEEvNS4_8identityENS4_18SM100_TMA_2SM_LOADES1B_vS1C_EENS_8epilogue10collective18CollectiveEpilogueINS1F_23Sm100TmaWarpSpecializedILi3ELi2ELi16ELb1ELb0EEEJNS5_IJSG_SG_SG_EEENS5_IJNSS_ISG_SC_EENSS_INS5_IJNSA_ILi16EEESB_EEENS5_IJSC_S17_EEEEEEEEfSI_fSI_NS1F_6fusion15FusionCallbacksIS1J_NS1R_17LinearCombinationIffffLNS_15FloatRoundStyleE2EEES1K_S1Q_JEEENS4_5SM1004TMEM4LOAD26SM100_TMEM_LOAD_32dp32b16xENS4_13SM90_TMA_LOADENS11_INS12_ILi2ELi4ELi3EEES15_NSS_INS5_IJS16_S1M_EEENS5_IJS1M_SC_EEEEEEENS4_39AutoVectorizingCopyWithAssumedAlignmentILi128EEENS4_14SM90_TMA_STOREES26_S28_S28_EEEvvEEEEvNT_6ParamsE) ;  /* 0xffffff70049c7950 */ /* 0x000fea0003c3ffff */
        .weak           $__internal_2_$__cuda_sm10x_tcgen05_guardrail_trap_unallocated_columns_being_dealloced
        .type           $__internal_2_$__cuda_sm10x_tcgen05_guardrail_trap_unallocated_columns_being_dealloced,@function
        .size           $__internal_2_$__cuda_sm10x_tcgen05_guardrail_trap_unallocated_columns_being_dealloced,(.L_x_189 - $__internal_2_$__cuda_sm10x_tcgen05_guardrail_trap_unallocated_columns_being_dealloced)
$__internal_2_$__cuda_sm10x_tcgen05_guardrail_trap_unallocated_columns_being_dealloced:
[----:B------:R-:W-:Y:S05]  /*8d90*/  BPT.TRAP 0x1 ;  /* 0x000000040000795c */ /* 0x000fea0000300000 */
[----:B------:R-:W-:-:S04]  /*8da0*/  HFMA2 R3, -RZ, RZ, 0, 0 ;  /* 0x00000000ff037431 */ /* 0x000fc800000001ff */
[----:B------:R-:W-:Y:S05]  /*8db0*/  RET.REL.NODEC R2 `(_ZN7cutlass13device_kernelINS_4gemm6kernel13GemmUniversalIN4cute5tupleIJiiiiEEENS1_10collective13CollectiveMmaINS1_35MainloopSm100TmaUmmaWarpSpecializedILi8ELi2ELi4ENS5_IJNS4_1CILi2EEESB_NSA_ILi1EEEEEEEENS5_IJNSA_ILi128EEENSA_ILi64EEESG_EEEfNS5_IJlSC_lEEEfSI_NS4_8TiledMMAINS4_8MMA_AtomIJNS4_23SM100_MMA_TF32_2x1SM_SSINS_10tfloat32_tESM_fLi128ELi64ELNS4_4UMMA5MajorE0ELSO_0ELNSN_7ScaleInE0ELSP_0EEEEEENS4_6LayoutINS5_IJSC_SC_SC_EEENS5_IJNSA_ILi0EEESU_SU_EEEEENS5_IJNS4_10UnderscoreESX_SX_EEEEENS4_28SM100_TMA_2SM_LOAD_MULTICASTENS4_14ComposedLayoutINS4_7SwizzleILi3ELi4ELi3EEENS4_18smem_ptr_flag_bitsILi32EEENSS_INS5_IJNSA_ILi8EEENSA_ILi32EEEEEENS5_IJS17_SC_EEEEEEEvNS4_8identityENS4_18SM100_TMA_2SM_LOADES1B_vS1C_EENS_8epilogue10collective18CollectiveEpilogueINS1F_23Sm100TmaWarpSpecializedILi3ELi2ELi16ELb1ELb0EEEJNS5_IJSG_SG_SG_EEENS5_IJNSS_ISG_SC_EENSS_INS5_IJNSA_ILi16EEESB_EEENS5_IJSC_S17_EEEEEEEEfSI_fSI_NS1F_6fusion15FusionCallbacksIS1J_NS1R_17LinearCombinationIffffLNS_15FloatRoundStyleE2EEES1K_S1Q_JEEENS4_5SM1004TMEM4LOAD26SM100_TMEM_LOAD_32dp32b16xENS4_13SM90_TMA_LOADENS11_INS12_ILi2ELi4ELi3EEES15_NSS_INS5_IJS16_S1M_EEENS5_IJS1M_SC_EEEEEEENS4_39AutoVectorizingCopyWithAssumedAlignmentILi128EEENS4_14SM90_TMA_STOREES26_S28_S28_EEEvvEEEEvNT_6ParamsE) ;  /* 0xffffff7002907950 */ /* 0x000fea0003c3ffff */
.L_x_188:
[----:B------:R-:W-:-:S00]  /*8dc0*/  BRA `(.L_x_188) ;  /* 0xfffffffc00fc7947 */ /* 0x000fc0000383ffff */
[----:B------:R-:W-:-:S00]  /*8dd0*/  NOP ;  /* 0x0000000000007918 */ /* 0x000fc00000000000 */
        /* <DEDUP_REMOVED lines=10> */
.L_x_189:


//--------------------- .nv.global.init           --------------------------
	.section	.nv.global.init,"aw",@progbits
.nv.global.init:
	.type		$str$27,@object
	.size		$str$27,($str$28 - $str$27)
$str$27:
        /*0000*/ 	.byte	0x28, 0x61, 0x64, 0x64, 0x72, 0x65, 0x73, 0x73, 0x20, 0x26, 0x20, 0x6d, 0x61, 0x73, 0x6b, 0x29
        /*0010*/ 	.byte	0x20, 0x3d, 0x3d, 0x20, 0x30, 0x00
	.type		$str$28,@object
	.size		$str$28,($str$26 - $str$28)
$str$28:
        /*0016*/ 	.byte	0x2f, 0x74, 0x6d, 0x70, 0x2f, 0x63, 0x75, 0x74, 0x6c, 0x61, 0x73, 0x73, 0x5f, 0x73, 0x77, 0x65
        /*0026*/ 	.byte	0x65, 0x70, 0x5f, 0x73, 0x72, 0x63, 0x2f, 0x69, 0x6e, 0x63, 0x6c, 0x75, 0x64, 0x65, 0x2f, 0x63
        /*0036*/ 	.byte	0x75, 0x74, 0x65, 0x2f, 0x70, 0x6f, 0x69, 0x6e, 0x74, 0x65, 0x72, 0x5f, 0x66, 0x6c, 0x61, 0x67
        /*0046*/ 	.byte	0x67, 0x65, 0x64, 0x2e, 0x68, 0x70, 0x70, 0x00
	.type		$str$26,@object
	.size		$str$26,($str$25 - $str$26)
$str$26:
        /*004e*/ 	.byte	0x2f, 0x74, 0x6d, 0x70, 0x2f, 0x63, 0x75, 0x74, 0x6c, 0x61, 0x73, 0x73, 0x5f, 0x73, 0x77, 0x65
        /*005e*/ 	.byte	0x65, 0x70, 0x5f, 0x73, 0x72, 0x63, 0x2f, 0x69, 0x6e, 0x63, 0x6c, 0x75, 0x64, 0x65, 0x2f, 0x63
        /*006e*/ 	.byte	0x75, 0x74, 0x65, 0x2f, 0x61, 0x74, 0x6f, 0x6d, 0x2f, 0x63, 0x6f, 0x70, 0x79, 0x5f, 0x74, 0x72
        /*007e*/ 	.byte	0x61, 0x69, 0x74, 0x73, 0x5f, 0x73, 0x6d, 0x31, 0x30, 0x30, 0x2e, 0x68, 0x70, 0x70, 0x00
	.type		$str$25,@object
	.size		$str$25,(__unnamed_1 - $str$25)
$str$25:
        /*008d*/ 	.byte	0x28, 0x28, 0x75, 0x69, 0x6e, 0x74, 0x33, 0x32, 0x5f, 0x74, 0x28, 0x74, 0x68, 0x72, 0x65, 0x61
        /*009d*/ 	.byte	0x64, 0x49, 0x64, 0x78, 0x2e, 0x78, 0x29, 0x20, 0x2f, 0x20, 0x33, 0x32, 0x29, 0x20, 0x25, 0x20
        /*00ad*/ 	.byte	0x34, 0x29, 0x20, 0x3d, 0x3d, 0x20, 0x28, 0x28, 0x28, 0x74, 0x6d, 0x65, 0x6d, 0x5f, 0x61, 0x64
        /*00bd*/ 	.byte	0x64, 0x72, 0x20, 0x3e, 0x3e, 0x20, 0x31, 0x36, 0x29, 0x20, 0x2f, 0x20, 0x33, 0x32, 0x29, 0x20
        /*00cd*/ 	.byte	0x25, 0x20, 0x34, 0x29, 0x00
	.type		__unnamed_1,@object
	.size		__unnamed_1,(__unnamed_2 - __unnamed_1)
__unnamed_1:
        /*00d2*/ 	.byte	0x61, 0x75, 0x74, 0x6f, 0x20, 0x63, 0x75, 0x74, 0x65, 0x3a, 0x3a, 0x61, 0x73, 0x5f, 0x70, 0x6f
        /* <DEDUP_REMOVED lines=23> */
        /*0252*/ 	.byte	0x3a, 0x3a, 0x43, 0x3c, 0x32, 0x30, 0x34, 0x38, 0x3e, 0x3e, 0x3e, 0x3e, 0x5d, 0x00
	.type		__unnamed_2,@object
	.size		__unnamed_2,(.L_2 - __unnamed_2)
__unnamed_2:
        /* <DEDUP_REMOVED lines=42> */
        /*0500*/ 	.byte	0x3e, 0x5d, 0x00
.L_2:


//--------------------- .nv.shared._ZN7cutlass13device_kernelINS_4gemm6kernel13GemmUniversalIN4cute5tupleIJiiiiEEENS1_10collective13CollectiveMmaINS1_35MainloopSm100TmaUmmaWarpSpecializedILi8ELi2ELi4ENS5_IJNS4_1CILi2EEESB_NSA_ILi1EEEEEEEENS5_IJNSA_ILi128EEENSA_ILi64EEESG_EEEfNS5_IJlSC_lEEEfSI_NS4_8TiledMMAINS4_8MMA_AtomIJNS4_23SM100_MMA_TF32_2x1SM_SSINS_10tfloat32_tESM_fLi128ELi64ELNS4_4UMMA5MajorE0ELSO_0ELNSN_7ScaleInE0ELSP_0EEEEEENS4_6LayoutINS5_IJSC_SC_SC_EEENS5_IJNSA_ILi0EEESU_SU_EEEEENS5_IJNS4_10UnderscoreESX_SX_EEEEENS4_28SM100_TMA_2SM_LOAD_MULTICASTENS4_14ComposedLayoutINS4_7SwizzleILi3ELi4ELi3EEENS4_18smem_ptr_flag_bitsILi32EEENSS_INS5_IJNSA_ILi8EEENSA_ILi32EEEEEENS5_IJS17_SC_EEEEEEEvNS4_8identityENS4_18SM100_TMA_2SM_LOADES1B_vS1C_EENS_8epilogue10collective18CollectiveEpilogueINS1F_23Sm100TmaWarpSpecializedILi3ELi2ELi16ELb1ELb0EEEJNS5_IJSG_SG_SG_EEENS5_IJNSS_ISG_SC_EENSS_INS5_IJNSA_ILi16EEESB_EEENS5_IJSC_S17_EEEEEEEEfSI_fSI_NS1F_6fusion15FusionCallbacksIS1J_NS1R_17LinearCombinationIffffLNS_15FloatRoundStyleE2EEES1K_S1Q_JEEENS4_5SM1004TMEM4LOAD26SM100_TMEM_LOAD_32dp32b16xENS4_13SM90_TMA_LOADENS11_INS12_ILi2ELi4ELi3EEES15_NSS_INS5_IJS16_S1M_EEENS5_IJS1M_SC_EEEEEEENS4_39AutoVectorizingCopyWithAssumedAlignmentILi128EEENS4_14SM90_TMA_STOREES26_S28_S28_EEEvvEEEEvNT_6ParamsE --------------------------
	.section	.nv.shared._ZN7cutlass13device_kernelINS_4gemm6kernel13GemmUniversalIN4cute5tupleIJiiiiEEENS1_10collective13CollectiveMmaINS1_35MainloopSm100TmaUmmaWarpSpecializedILi8ELi2ELi4ENS5_IJNS4_1CILi2EEESB_NSA_ILi1EEEEEEEENS5_IJNSA_ILi128EEENSA_ILi64EEESG_EEEfNS5_IJlSC_lEEEfSI_NS4_8TiledMMAINS4_8MMA_AtomIJNS4_23SM100_MMA_TF32_2x1SM_SSINS_10tfloat32_tESM_fLi128ELi64ELNS4_4UMMA5MajorE0ELSO_0ELNSN_7ScaleInE0ELSP_0EEEEEENS4_6LayoutINS5_IJSC_SC_SC_EEENS5_IJNSA_ILi0EEESU_SU_EEEEENS5_IJNS4_10UnderscoreESX_SX_EEEEENS4_28SM100_TMA_2SM_LOAD_MULTICASTENS4_14ComposedLayoutINS4_7SwizzleILi3ELi4ELi3EEENS4_18smem_ptr_flag_bitsILi32EEENSS_INS5_IJNSA_ILi8EEENSA_ILi32EEEEEENS5_IJS17_SC_EEEEEEEvNS4_8identityENS4_18SM100_TMA_2SM_LOADES1B_vS1C_EENS_8epilogue10collective18CollectiveEpilogueINS1F_23Sm100TmaWarpSpecializedILi3ELi2ELi16ELb1ELb0EEEJNS5_IJSG_SG_SG_EEENS5_IJNSS_ISG_SC_EENSS_INS5_IJNSA_ILi16EEESB_EEENS5_IJSC_S17_EEEEEEEEfSI_fSI_NS1F_6fusion15FusionCallbacksIS1J_NS1R_17LinearCombinationIffffLNS_15FloatRoundStyleE2EEES1K_S1Q_JEEENS4_5SM1004TMEM4LOAD26SM100_TMEM_LOAD_32dp32b16xENS4_13SM90_TMA_LOADENS11_INS12_ILi2ELi4ELi3EEES15_NSS_INS5_IJS16_S1M_EEENS5_IJS1M_SC_EEEEEEENS4_39AutoVectorizingCopyWithAssumedAlignmentILi128EEENS4_14SM90_TMA_STOREES26_S28_S28_EEEvvEEEEvNT_6ParamsE,"aw",@nobits
	.sectionflags	@""
	.align	16
	.zero		1024


//--------------------- .nv.shared.reserved.0     --------------------------
	.section	.nv.shared.reserved.0,"aw",@nobits
	.weak		__nv_reservedSMEM_offset_0_alias
	.size		__nv_reservedSMEM_offset_0_alias, 0, 64
	.other		__nv_reservedSMEM_offset_0_alias,@"STO_CUDA_RESERVED_SHARED STV_DEFAULT"
__nv_reservedSMEM_offset_0_alias:
	.zero		0
.nv.shared.reserved.0:
	.zero		64
	.weak		__nv_reservedSMEM_tcgen05_partition
	.type		__nv_reservedSMEM_tcgen05_partition,@object
	.size		__nv_reservedSMEM_tcgen05_partition,(.L_0 - __nv_reservedSMEM_tcgen05_partition)
__nv_reservedSMEM_tcgen05_partition:
	.zero		32
.L_0:


//--------------------- .nv.global                --------------------------
	.section	.nv.global,"aw",@nobits
.nv.global:
	.type		_ZN40_INTERNAL_54508252_4_k_cu_d0d94cf3_267334cute1_E,@object
	.size		_ZN40_INTERNAL_54508252_4_k_cu_d0d94cf3_267334cute1_E,(_ZN40_INTERNAL_54508252_4_k_cu_d0d94cf3_267334cuda3std3__45__cpo6cbeginE - _ZN40_INTERNAL_54508252_4_k_cu_d0d94cf3_267334cute1_E)
_ZN40_INTERNAL_54508252_4_k_cu_d0d94cf3_267334cute1_E:
	.zero		1
	.type		_ZN40_INTERNAL_54508252_4_k_cu_d0d94cf3_267334cuda3std3__45__cpo6cbeginE,@object
	.size		_ZN40_INTERNAL_54508252_4_k_cu_d0d94cf3_267334cuda3std3__45__cpo6cbeginE,(_ZN40_INTERNAL_54508252_4_k_cu_d0d94cf3_267334cuda3std3__48in_placeE - _ZN40_INTERNAL_54508252_4_k_cu_d0d94cf3_267334cuda3std3__45__cpo6cbeginE)
_ZN40_INTERNAL_54508252_4_k_cu_d0d94cf3_267334cuda3std3__45__cpo6cbeginE:
	.zero		1
	.type		_ZN40_INTERNAL_54508252_4_k_cu_d0d94cf3_267334cuda3std3__48in_placeE,@object
	.size		_ZN40_INTERNAL_54508252_4_k_cu_d0d94cf3_267334cuda3std3__48in_placeE,(_ZN40_INTERNAL_54508252_4_k_cu_d0d94cf3_267334cuda3std6ranges3__45__cpo9iter_moveE - _ZN40_INTERNAL_54508252_4_k_cu_d0d94cf3_267334cuda3std3__48in_placeE)
_ZN40_INTERNAL_54508252_4_k_cu_d0d94cf3_267334cuda3std3__48in_placeE:
	.zero		1
	.type		_ZN40_INTERNAL_54508252_4_k_cu_d0d94cf3_267334cuda3std6ranges3__45__cpo9iter_moveE,@object
	.size		_ZN40_INTERNAL_54508252_4_k_cu_d0d94cf3_267334cuda3std6ranges3__45__cpo9iter_moveE,(_ZN40_INTERNAL_54508252_4_k_cu_d0d94cf3_267334cuda3std3__45__cpo5beginE - _ZN40_INTERNAL_54508252_4_k_cu_d0d94cf3_267334cuda3std6ranges3__45__cpo9iter_moveE)
_ZN40_INTERNAL_54508252_4_k_cu_d0d94cf3_267334cuda3std6ranges3__45__cpo9iter_moveE:
	.zero		1
	.type		_ZN40_INTERNAL_54508252_4_k_cu_d0d94cf3_267334cuda3std3__45__cpo5beginE,@object
	.size		_ZN40_INTERNAL_54508252_4_k_cu_d0d94cf3_267334cuda3std3__45__cpo5beginE,(_ZN40_INTERNAL_54508252_4_k_cu_d0d94cf3_267334cuda3std3__442_GLOBAL__N__54508252_4_k_cu_d0d94cf3_267336ignoreE - _ZN40_INTERNAL_54508252_4_k_cu_d0d94cf3_267334cuda3std3__45__cpo5beginE)
_ZN40_INTERNAL_54508252_4_k_cu_d0d94cf3_267334cuda3std3__45__cpo5beginE:
	.zero		1
	.type		_ZN40_INTERNAL_54508252_4_k_cu_d0d94cf3_267334cuda3std3__442_GLOBAL__N__54508252_4_k_cu_d0d94cf3_267336ignoreE,@object
	.size		_ZN40_INTERNAL_54508252_4_k_cu_d0d94cf3_267334cuda3std3__442_GLOBAL__N__54508252_4_k_cu_d0d94cf3_267336ignoreE,(_ZN40_INTERNAL_54508252_4_k_cu_d0d94cf3_267334cute7productE - _ZN40_INTERNAL_54508252_4_k_cu_d0d94cf3_267334cuda3std3__442_GLOBAL__N__54508252_4_k_cu_d0d94cf3_267336ignoreE)
_ZN40_INTERNAL_54508252_4_k_cu_d0d94cf3_267334cuda3std3__442_GLOBAL__N__54508252_4_k_cu_d0d94cf3_267336ignoreE:
	.zero		1
	.type		_ZN40_INTERNAL_54508252_4_k_cu_d0d94cf3_267334cute7productE,@object
	.size		_ZN40_INTERNAL_54508252_4_k_cu_d0d94cf3_267334cute7productE,(_ZN40_INTERNAL_54508252_4_k_cu_d0d94cf3_267334cuda3std3__45__cpo3endE - _ZN40_INTERNAL_54508252_4_k_cu_d0d94cf3_267334cute7productE)
_ZN40_INTERNAL_54508252_4_k_cu_d0d94cf3_267334cute7productE:
	.zero		1
	.type		_ZN40_INTERNAL_54508252_4_k_cu_d0d94cf3_267334cuda3std3__45__cpo3endE,@object
	.size		_ZN40_INTERNAL_54508252_4_k_cu_d0d94cf3_267334cuda3std3__45__cpo3endE,(_ZN40_INTERNAL_54508252_4_k_cu_d0d94cf3_267334cuda3std3__419piecewise_constructE - _ZN40_INTERNAL_54508252_4_k_cu_d0d94cf3_267334cuda3std3__45__cpo3endE)
_ZN40_INTERNAL_54508252_4_k_cu_d0d94cf3_267334cuda3std3__45__cpo3endE:
	.zero		1
	.type		_ZN40_INTERNAL_54508252_4_k_cu_d0d94cf3_267334cuda3std3__419piecewise_constructE,@object
	.size		_ZN40_INTERNAL_54508252_4_k_cu_d0d94cf3_267334cuda3std3__419piecewise_constructE,(_ZN40_INTERNAL_54508252_4_k_cu_d0d94cf3_267334cuda3std3__45__cpo4cendE - _ZN40_INTERNAL_54508252_4_k_cu_d0d94cf3_267334cuda3std3__419piecewise_constructE)
_ZN40_INTERNAL_54508252_4_k_cu_d0d94cf3_267334cuda3std3__419piecewise_constructE:
	.zero		1
	.type		_ZN40_INTERNAL_54508252_4_k_cu_d0d94cf3_267334cuda3std3__45__cpo4cendE,@object
	.size		_ZN40_INTERNAL_54508252_4_k_cu_d0d94cf3_267334cuda3std3__45__cpo4cendE,(_ZN40_INTERNAL_54508252_4_k_cu_d0d94cf3_267334cuda3std6ranges3__45__cpo4swapE - _ZN40_INTERNAL_54508252_4_k_cu_d0d94cf3_267334cuda3std3__45__cpo4cendE)
_ZN40_INTERNAL_54508252_4_k_cu_d0d94cf3_267334cuda3std3__45__cpo4cendE:
	.zero		1
	.type		_ZN40_INTERNAL_54508252_4_k_cu_d0d94cf3_267334cuda3std6ranges3__45__cpo4swapE,@object
	.size		_ZN40_INTERNAL_54508252_4_k_cu_d0d94cf3_267334cuda3std6ranges3__45__cpo4swapE,(.L_10 - _ZN40_INTERNAL_54508252_4_k_cu_d0d94cf3_267334cuda3std6ranges3__45__cpo4swapE)
_ZN40_INTERNAL_54508252_4_k_cu_d0d94cf3_267334cuda3std6ranges3__45__cpo4swapE:
	.zero		1
.L_10:


//--------------------- .nv.constant0._ZN7cutlass13device_kernelINS_4gemm6kernel13GemmUniversalIN4cute5tupleIJiiiiEEENS1_10collective13CollectiveMmaINS1_35MainloopSm100TmaUmmaWarpSpecializedILi8ELi2ELi4ENS5_IJNS4_1CILi2EEESB_NSA_ILi1EEEEEEEENS5_IJNSA_ILi128EEENSA_ILi64EEESG_EEEfNS5_IJlSC_lEEEfSI_NS4_8TiledMMAINS4_8MMA_AtomIJNS4_23SM100_MMA_TF32_2x1SM_SSINS_10tfloat32_tESM_fLi128ELi64ELNS4_4UMMA5MajorE0ELSO_0ELNSN_7ScaleInE0ELSP_0EEEEEENS4_6LayoutINS5_IJSC_SC_SC_EEENS5_IJNSA_ILi0EEESU_SU_EEEEENS5_IJNS4_10UnderscoreESX_SX_EEEEENS4_28SM100_TMA_2SM_LOAD_MULTICASTENS4_14ComposedLayoutINS4_7SwizzleILi3ELi4ELi3EEENS4_18smem_ptr_flag_bitsILi32EEENSS_INS5_IJNSA_ILi8EEENSA_ILi32EEEEEENS5_IJS17_SC_EEEEEEEvNS4_8identityENS4_18SM100_TMA_2SM_LOADES1B_vS1C_EENS_8epilogue10collective18CollectiveEpilogueINS1F_23Sm100TmaWarpSpecializedILi3ELi2ELi16ELb1ELb0EEEJNS5_IJSG_SG_SG_EEENS5_IJNSS_ISG_SC_EENSS_INS5_IJNSA_ILi16EEESB_EEENS5_IJSC_S17_EEEEEEEEfSI_fSI_NS1F_6fusion15FusionCallbacksIS1J_NS1R_17LinearCombinationIffffLNS_15FloatRoundStyleE2EEES1K_S1Q_JEEENS4_5SM1004TMEM4LOAD26SM100_TMEM_LOAD_32dp32b16xENS4_13SM90_TMA_LOADENS11_INS12_ILi2ELi4ELi3EEES15_NSS_INS5_IJS16_S1M_EEENS5_IJS1M_SC_EEEEEEENS4_39AutoVectorizingCopyWithAssumedAlignmentILi128EEENS4_14SM90_TMA_STOREES26_S28_S28_EEEvvEEEEvNT_6ParamsE --------------------------
	.section	.nv.constant0._ZN7cutlass13device_kernelINS_4gemm6kernel13GemmUniversalIN4cute5tupleIJiiiiEEENS1_10collective13CollectiveMmaINS1_35MainloopSm100TmaUmmaWarpSpecializedILi8ELi2ELi4ENS5_IJNS4_1CILi2EEESB_NSA_ILi1EEEEEEEENS5_IJNSA_ILi128EEENSA_ILi64EEESG_EEEfNS5_IJlSC_lEEEfSI_NS4_8TiledMMAINS4_8MMA_AtomIJNS4_23SM100_MMA_TF32_2x1SM_SSINS_10tfloat32_tESM_fLi128ELi64ELNS4_4UMMA5MajorE0ELSO_0ELNSN_7ScaleInE0ELSP_0EEEEEENS4_6LayoutINS5_IJSC_SC_SC_EEENS5_IJNSA_ILi0EEESU_SU_EEEEENS5_IJNS4_10UnderscoreESX_SX_EEEEENS4_28SM100_TMA_2SM_LOAD_MULTICASTENS4_14ComposedLayoutINS4_7SwizzleILi3ELi4ELi3EEENS4_18smem_ptr_flag_bitsILi32EEENSS_INS5_IJNSA_ILi8EEENSA_ILi32EEEEEENS5_IJS17_SC_EEEEEEEvNS4_8identityENS4_18SM100_TMA_2SM_LOADES1B_vS1C_EENS_8epilogue10collective18CollectiveEpilogueINS1F_23Sm100TmaWarpSpecializedILi3ELi2ELi16ELb1ELb0EEEJNS5_IJSG_SG_SG_EEENS5_IJNSS_ISG_SC_EENSS_INS5_IJNSA_ILi16EEESB_EEENS5_IJSC_S17_EEEEEEEEfSI_fSI_NS1F_6fusion15FusionCallbacksIS1J_NS1R_17LinearCombinationIffffLNS_15FloatRoundStyleE2EEES1K_S1Q_JEEENS4_5SM1004TMEM4LOAD26SM100_TMEM_LOAD_32dp32b16xENS4_13SM90_TMA_LOADENS11_INS12_ILi2ELi4ELi3EEES15_NSS_INS5_IJS16_S1M_EEENS5_IJS1M_SC_EEEEEEENS4_39AutoVectorizingCopyWithAssumedAlignmentILi128EEENS4_14SM90_TMA_STOREES26_S28_S28_EEEvvEEEEvNT_6ParamsE,"a",@progbits
	.sectionflags	@""
	.align	4
.nv.constant0._ZN7cutlass13device_kernelINS_4gemm6kernel13GemmUniversalIN4cute5tupleIJiiiiEEENS1_10collective13CollectiveMmaINS1_35MainloopSm100TmaUmmaWarpSpecializedILi8ELi2ELi4ENS5_IJNS4_1CILi2EEESB_NSA_ILi1EEEEEEEENS5_IJNSA_ILi128EEENSA_ILi64EEESG_EEEfNS5_IJlSC_lEEEfSI_NS4_8TiledMMAINS4_8MMA_AtomIJNS4_23SM100_MMA_TF32_2x1SM_SSINS_10tfloat32_tESM_fLi128ELi64ELNS4_4UMMA5MajorE0ELSO_0ELNSN_7ScaleInE0ELSP_0EEEEEENS4_6LayoutINS5_IJSC_SC_SC_EEENS5_IJNSA_ILi0EEESU_SU_EEEEENS5_IJNS4_10UnderscoreESX_SX_EEEEENS4_28SM100_TMA_2SM_LOAD_MULTICASTENS4_14ComposedLayoutINS4_7SwizzleILi3ELi4ELi3EEENS4_18smem_ptr_flag_bitsILi32EEENSS_INS5_IJNSA_ILi8EEENSA_ILi32EEEEEENS5_IJS17_SC_EEEEEEEvNS4_8identityENS4_18SM100_TMA_2SM_LOADES1B_vS1C_EENS_8epilogue10collective18CollectiveEpilogueINS1F_23Sm100TmaWarpSpecializedILi3ELi2ELi16ELb1ELb0EEEJNS5_IJSG_SG_SG_EEENS5_IJNSS_ISG_SC_EENSS_INS5_IJNSA_ILi16EEESB_EEENS5_IJSC_S17_EEEEEEEEfSI_fSI_NS1F_6fusion15FusionCallbacksIS1J_NS1R_17LinearCombinationIffffLNS_15FloatRoundStyleE2EEES1K_S1Q_JEEENS4_5SM1004TMEM4LOAD26SM100_TMEM_LOAD_32dp32b16xENS4_13SM90_TMA_LOADENS11_INS12_ILi2ELi4ELi3EEES15_NSS_INS5_IJS16_S1M_EEENS5_IJS1M_SC_EEEEEEENS4_39AutoVectorizingCopyWithAssumedAlignmentILi128EEENS4_14SM90_TMA_STOREES26_S28_S28_EEEvvEEEEvNT_6ParamsE:
	.zero		2944


//--------------------- SYMBOLS --------------------------

	.type		.nv.reservedSmem.offset0,@object
	.size		.nv.reservedSmem.offset0,0x4
	.type		.nv.reservedSmem.cap,@object
	.size		.nv.reservedSmem.cap,0x4
	.type		__assertfail,@function
